	.target	sm_100a

	.elftype	@"ET_EXEC"


//--------------------- .note.nv.tkinfo           --------------------------
	.section	.note.nv.tkinfo,"",@"SHT_NOTE"
	.sectionflags	@"SHF_NOTE_NV_TKINFO"
	.tkinfo
        /*0018*/ 	.word	0x00000002
        /*0030*/ 	.string	""
        /*0030*/ 	.string	"ptxas"
        /*0030*/ 	.string	"Cuda compilation tools, release 13.0, V13.0.88"
        /*0030*/ 	.string	"Build cuda_13.0.r13.0/compiler.36424714_0"
        /*0030*/ 	.string	"-arch sm_100a -m 64 "



//--------------------- .note.nv.cuinfo           --------------------------
	.section	.note.nv.cuinfo,"",@"SHT_NOTE"
	.sectionflags	@"SHF_NOTE_NV_CUINFO"
        /*0018*/ 	.short	0x0002
        /*001a*/ 	.short	0x0064
        /*001c*/ 	.short	0x0082
	.zero		2


//--------------------- .nv.info                  --------------------------
	.section	.nv.info,"",@"SHT_CUDA_INFO"
	.align	4


	//----- nvinfo : EIATTR_REGCOUNT
	.align		4
        /*0000*/ 	.byte	0x04, 0x2f
        /*0002*/ 	.short	(.L_16 - .L_15)
	.align		4
.L_15:
        /*0004*/ 	.word	index@(_ZN7cutlass13device_kernelINS_4gemm6kernel13GemmUniversalIN4cute5tupleIJiiiiEEENS1_10collective13CollectiveMmaINS1_35MainloopSm100TmaUmmaWarpSpecializedILi9ELi2ELi2ENS5_IJNS4_1CILi1EEESB_SB_EEEEENS5_IJNSA_ILi128EEENSA_ILi176EEENSA_ILi64EEEEEENS_12float_e4m3_tENS5_IJlSB_lEEESI_SJ_NS4_8TiledMMAINS4_8MMA_AtomIJNS4_10MMA_TraitsINS4_19SM100_MMA_F8F6F4_SSEJSI_SI_fSE_SF_NS4_17integral_constantINS4_4UMMA5MajorELSQ_0EEESR_NSO_INSP_7ScaleInELSS_0EEEST_EEEEEENS4_6LayoutISC_NS5_IJNSA_ILi0EEESX_SX_EEEEENS5_IJNS4_10UnderscoreES10_S10_EEEEENS4_13SM90_TMA_LOADENS4_14ComposedLayoutINS4_7SwizzleILi2ELi4ELi3EEENS4_18smem_ptr_flag_bitsILi8EEENSW_INS5_IJNSA_ILi8EEESG_EEENS5_IJSG_SB_EEEEEEEvNS4_8identityES13_S1D_vS1E_EENS_8epilogue10collective18CollectiveEpilogueINS1G_23Sm100TmaWarpSpecializedILi1ELi1ELi176ELb0ELb0EEEJSH_NS5_IJNSW_ISE_SB_EENSW_ISF_SB_EEEEESI_SJ_SI_SJ_NS1G_6fusion15FusionCallbacksIS1K_NS1O_17LinearCombinationISI_fSI_fLNS_15FloatRoundStyleE2EEESH_S1N_JEEENS4_5SM1004TMEM4LOAD26SM100_TMEM_LOAD_32dp32b16xES13_NS14_INS15_ILi0ELi4ELi3EEES18_NSW_INS5_IJS19_NSA_ILi16EEEEEENS5_IJS1Z_SB_EEEEEEENS4_39AutoVectorizingCopyWithAssumedAlignmentILi128EEENS4_14SM90_TMA_STOREES23_S25_S25_EEEvvEEEEvNT_6ParamsE)
        /*0008*/ 	.word	0x000000ff


	//----- nvinfo : EIATTR_FRAME_SIZE
	.align		4
.L_16:
        /*000c*/ 	.byte	0x04, 0x11
        /*000e*/ 	.short	(.L_18 - .L_17)
	.align		4
.L_17:
        /*0010*/ 	.word	index@($__internal_2_$__cuda_sm10x_tcgen05_guardrail_trap_unallocated_columns_being_dealloced)
        /*0014*/ 	.word	0x000000d8


	//----- nvinfo : EIATTR_FRAME_SIZE
	.align		4
.L_18:
        /*0018*/ 	.byte	0x04, 0x11
        /*001a*/ 	.short	(.L_20 - .L_19)
	.align		4
.L_19:
        /*001c*/ 	.word	index@($__internal_1_$__cuda_sm10x_tcgen05_guardrail_trap_phase_invalid_during_alloc)
        /*0020*/ 	.word	0x000000d8


	//----- nvinfo : EIATTR_FRAME_SIZE
	.align		4
.L_20:
        /*0024*/ 	.byte	0x04, 0x11
        /*0026*/ 	.short	(.L_22 - .L_21)
	.align		4
.L_21:
        /*0028*/ 	.word	index@($__internal_0_$__cuda_sm10x_tcgen05_guardrail_trap_col_being_dealloced_not_returned_by_alloc)
        /*002c*/ 	.word	0x000000d8


	//----- nvinfo : EIATTR_FRAME_SIZE
	.align		4
.L_22:
        /*0030*/ 	.byte	0x04, 0x11
        /*0032*/ 	.short	(.L_24 - .L_23)
	.align		4
.L_23:
        /*0034*/ 	.word	index@(_ZN7cutlass13device_kernelINS_4gemm6kernel13GemmUniversalIN4cute5tupleIJiiiiEEENS1_10collective13CollectiveMmaINS1_35MainloopSm100TmaUmmaWarpSpecializedILi9ELi2ELi2ENS5_IJNS4_1CILi1EEESB_SB_EEEEENS5_IJNSA_ILi128EEENSA_ILi176EEENSA_ILi64EEEEEENS_12float_e4m3_tENS5_IJlSB_lEEESI_SJ_NS4_8TiledMMAINS4_8MMA_AtomIJNS4_10MMA_TraitsINS4_19SM100_MMA_F8F6F4_SSEJSI_SI_fSE_SF_NS4_17integral_constantINS4_4UMMA5MajorELSQ_0EEESR_NSO_INSP_7ScaleInELSS_0EEEST_EEEEEENS4_6LayoutISC_NS5_IJNSA_ILi0EEESX_SX_EEEEENS5_IJNS4_10UnderscoreES10_S10_EEEEENS4_13SM90_TMA_LOADENS4_14ComposedLayoutINS4_7SwizzleILi2ELi4ELi3EEENS4_18smem_ptr_flag_bitsILi8EEENSW_INS5_IJNSA_ILi8EEESG_EEENS5_IJSG_SB_EEEEEEEvNS4_8identityES13_S1D_vS1E_EENS_8epilogue10collective18CollectiveEpilogueINS1G_23Sm100TmaWarpSpecializedILi1ELi1ELi176ELb0ELb0EEEJSH_NS5_IJNSW_ISE_SB_EENSW_ISF_SB_EEEEESI_SJ_SI_SJ_NS1G_6fusion15FusionCallbacksIS1K_NS1O_17LinearCombinationISI_fSI_fLNS_15FloatRoundStyleE2EEESH_S1N_JEEENS4_5SM1004TMEM4LOAD26SM100_TMEM_LOAD_32dp32b16xES13_NS14_INS15_ILi0ELi4ELi3EEES18_NSW_INS5_IJS19_NSA_ILi16EEEEEENS5_IJS1Z_SB_EEEEEEENS4_39AutoVectorizingCopyWithAssumedAlignmentILi128EEENS4_14SM90_TMA_STOREES23_S25_S25_EEEvvEEEEvNT_6ParamsE)
        /*0038*/ 	.word	0x000000d8


	//----- nvinfo : EIATTR_MIN_STACK_SIZE
	.align		4
.L_24:
        /*003c*/ 	.byte	0x04, 0x12
        /*003e*/ 	.short	(.L_26 - .L_25)
	.align		4
.L_25:
        /*0040*/ 	.word	index@(_ZN7cutlass13device_kernelINS_4gemm6kernel13GemmUniversalIN4cute5tupleIJiiiiEEENS1_10collective13CollectiveMmaINS1_35MainloopSm100TmaUmmaWarpSpecializedILi9ELi2ELi2ENS5_IJNS4_1CILi1EEESB_SB_EEEEENS5_IJNSA_ILi128EEENSA_ILi176EEENSA_ILi64EEEEEENS_12float_e4m3_tENS5_IJlSB_lEEESI_SJ_NS4_8TiledMMAINS4_8MMA_AtomIJNS4_10MMA_TraitsINS4_19SM100_MMA_F8F6F4_SSEJSI_SI_fSE_SF_NS4_17integral_constantINS4_4UMMA5MajorELSQ_0EEESR_NSO_INSP_7ScaleInELSS_0EEEST_EEEEEENS4_6LayoutISC_NS5_IJNSA_ILi0EEESX_SX_EEEEENS5_IJNS4_10UnderscoreES10_S10_EEEEENS4_13SM90_TMA_LOADENS4_14ComposedLayoutINS4_7SwizzleILi2ELi4ELi3EEENS4_18smem_ptr_flag_bitsILi8EEENSW_INS5_IJNSA_ILi8EEESG_EEENS5_IJSG_SB_EEEEEEEvNS4_8identityES13_S1D_vS1E_EENS_8epilogue10collective18CollectiveEpilogueINS1G_23Sm100TmaWarpSpecializedILi1ELi1ELi176ELb0ELb0EEEJSH_NS5_IJNSW_ISE_SB_EENSW_ISF_SB_EEEEESI_SJ_SI_SJ_NS1G_6fusion15FusionCallbacksIS1K_NS1O_17LinearCombinationISI_fSI_fLNS_15FloatRoundStyleE2EEESH_S1N_JEEENS4_5SM1004TMEM4LOAD26SM100_TMEM_LOAD_32dp32b16xES13_NS14_INS15_ILi0ELi4ELi3EEES18_NSW_INS5_IJS19_NSA_ILi16EEEEEENS5_IJS1Z_SB_EEEEEEENS4_39AutoVectorizingCopyWithAssumedAlignmentILi128EEENS4_14SM90_TMA_STOREES23_S25_S25_EEEvvEEEEvNT_6ParamsE)
        /*0044*/ 	.word	0x000000d8
.L_26:


//--------------------- .nv.compat                --------------------------
	.section	.nv.compat,"",@"SHT_CUDA_COMPAT_INFO"
	.align	4
        /*0000*/ 	.byte	0x02, 0x09, 0x01, 0x00, 0x02, 0x02, 0x02, 0x00, 0x02, 0x05, 0x05, 0x00, 0x03, 0x07, 0x01, 0x01
        /*0010*/ 	.byte	0x02, 0x03, 0x01, 0x00, 0x02, 0x06, 0x01, 0x00, 0x04, 0x0b, 0x08, 0x00, 0x09, 0x00, 0x00, 0x00
        /*0020*/ 	.byte	0x00, 0x00, 0x00, 0x00


//--------------------- .nv.info._ZN7cutlass13device_kernelINS_4gemm6kernel13GemmUniversalIN4cute5tupleIJiiiiEEENS1_10collective13CollectiveMmaINS1_35MainloopSm100TmaUmmaWarpSpecializedILi9ELi2ELi2ENS5_IJNS4_1CILi1EEESB_SB_EEEEENS5_IJNSA_ILi128EEENSA_ILi176EEENSA_ILi64EEEEEENS_12float_e4m3_tENS5_IJlSB_lEEESI_SJ_NS4_8TiledMMAINS4_8MMA_AtomIJNS4_10MMA_TraitsINS4_19SM100_MMA_F8F6F4_SSEJSI_SI_fSE_SF_NS4_17integral_constantINS4_4UMMA5MajorELSQ_0EEESR_NSO_INSP_7ScaleInELSS_0EEEST_EEEEEENS4_6LayoutISC_NS5_IJNSA_ILi0EEESX_SX_EEEEENS5_IJNS4_10UnderscoreES10_S10_EEEEENS4_13SM90_TMA_LOADENS4_14ComposedLayoutINS4_7SwizzleILi2ELi4ELi3EEENS4_18smem_ptr_flag_bitsILi8EEENSW_INS5_IJNSA_ILi8EEESG_EEENS5_IJSG_SB_EEEEEEEvNS4_8identityES13_S1D_vS1E_EENS_8epilogue10collective18CollectiveEpilogueINS1G_23Sm100TmaWarpSpecializedILi1ELi1ELi176ELb0ELb0EEEJSH_NS5_IJNSW_ISE_SB_EENSW_ISF_SB_EEEEESI_SJ_SI_SJ_NS1G_6fusion15FusionCallbacksIS1K_NS1O_17LinearCombinationISI_fSI_fLNS_15FloatRoundStyleE2EEESH_S1N_JEEENS4_5SM1004TMEM4LOAD26SM100_TMEM_LOAD_32dp32b16xES13_NS14_INS15_ILi0ELi4ELi3EEES18_NSW_INS5_IJS19_NSA_ILi16EEEEEENS5_IJS1Z_SB_EEEEEEENS4_39AutoVectorizingCopyWithAssumedAlignmentILi128EEENS4_14SM90_TMA_STOREES23_S25_S25_EEEvvEEEEvNT_6ParamsE --------------------------
	.section	.nv.info._ZN7cutlass13device_kernelINS_4gemm6kernel13GemmUniversalIN4cute5tupleIJiiiiEEENS1_10collective13CollectiveMmaINS1_35MainloopSm100TmaUmmaWarpSpecializedILi9ELi2ELi2ENS5_IJNS4_1CILi1EEESB_SB_EEEEENS5_IJNSA_ILi128EEENSA_ILi176EEENSA_ILi64EEEEEENS_12float_e4m3_tENS5_IJlSB_lEEESI_SJ_NS4_8TiledMMAINS4_8MMA_AtomIJNS4_10MMA_TraitsINS4_19SM100_MMA_F8F6F4_SSEJSI_SI_fSE_SF_NS4_17integral_constantINS4_4UMMA5MajorELSQ_0EEESR_NSO_INSP_7ScaleInELSS_0EEEST_EEEEEENS4_6LayoutISC_NS5_IJNSA_ILi0EEESX_SX_EEEEENS5_IJNS4_10UnderscoreES10_S10_EEEEENS4_13SM90_TMA_LOADENS4_14ComposedLayoutINS4_7SwizzleILi2ELi4ELi3EEENS4_18smem_ptr_flag_bitsILi8EEENSW_INS5_IJNSA_ILi8EEESG_EEENS5_IJSG_SB_EEEEEEEvNS4_8identityES13_S1D_vS1E_EENS_8epilogue10collective18CollectiveEpilogueINS1G_23Sm100TmaWarpSpecializedILi1ELi1ELi176ELb0ELb0EEEJSH_NS5_IJNSW_ISE_SB_EENSW_ISF_SB_EEEEESI_SJ_SI_SJ_NS1G_6fusion15FusionCallbacksIS1K_NS1O_17LinearCombinationISI_fSI_fLNS_15FloatRoundStyleE2EEESH_S1N_JEEENS4_5SM1004TMEM4LOAD26SM100_TMEM_LOAD_32dp32b16xES13_NS14_INS15_ILi0ELi4ELi3EEES18_NSW_INS5_IJS19_NSA_ILi16EEEEEENS5_IJS1Z_SB_EEEEEEENS4_39AutoVectorizingCopyWithAssumedAlignmentILi128EEENS4_14SM90_TMA_STOREES23_S25_S25_EEEvvEEEEvNT_6ParamsE,"",@"SHT_CUDA_INFO"
	.sectionflags	@""
	.align	4


	//----- nvinfo : EIATTR_CUDA_API_VERSION
	.align		4
        /*0000*/ 	.byte	0x04, 0x37
        /*0002*/ 	.short	(.L_28 - .L_27)
.L_27:
        /*0004*/ 	.word	0x00000082


	//----- nvinfo : EIATTR_KPARAM_INFO
	.align		4
.L_28:
        /*0008*/ 	.byte	0x04, 0x17
        /*000a*/ 	.short	(.L_30 - .L_29)
.L_29:
        /*000c*/ 	.word	0x00000000
        /*0010*/ 	.short	0x0000
        /*0012*/ 	.short	0x0000
        /*0014*/ 	.byte	0x00, 0xf0, 0x01, 0x20


	//----- nvinfo : EIATTR_AT_ENTRY_FRAGMENTS
	.align		4
.L_30:
        /*0018*/ 	.byte	0x04, 0x4f
        /*001a*/ 	.short	(.L_32 - .L_31)


	//   ....[0]....
.L_31:
        /*001c*/ 	.word	0x00000006


	//----- nvinfo : EIATTR_RESERVED_SMEM_USED
	.align		4
.L_32:
        /*0020*/ 	.byte	0x01, 0x41
	.zero		2


	//----- nvinfo : EIATTR_SPARSE_MMA_MASK
	.align		4
        /*0024*/ 	.byte	0x03, 0x50
        /*0026*/ 	.short	0x0000


	//----- nvinfo : EIATTR_TCGEN05_1CTA_USED
	.align		4
        /*0028*/ 	.byte	0x01, 0x51
	.zero		2


	//----- nvinfo : EIATTR_MAXREG_COUNT
	.align		4
        /*002c*/ 	.byte	0x03, 0x1b
        /*002e*/ 	.short	0x00ff


	//----- nvinfo : EIATTR_NUM_BARRIERS
	.align		4
        /*0030*/ 	.byte	0x02, 0x4c
        /*0032*/ 	.byte	0x07
	.zero		1


	//----- nvinfo : EIATTR_EXTERNS
	.align		4
        /*0034*/ 	.byte	0x04, 0x0f
        /*0036*/ 	.short	(.L_34 - .L_33)


	//   ....[0]....
	.align		4
.L_33:
        /*0038*/ 	.word	index@(__assertfail)


	//----- nvinfo : EIATTR_ANNOTATIONS
	.align		4
.L_34:
        /*003c*/ 	.byte	0x04, 0x55
        /*003e*/ 	.short	(.L_36 - .L_35)


	//   ....[0]....
.L_35:
        /*0040*/ 	.word	0x00000001
        /*0044*/ 	.byte	0xc0, 0x00, 0x00, 0x00, 0x01, 0x00, 0x00, 0x00, 0x60, 0x01, 0x00, 0x00, 0x01, 0x00, 0x00, 0x00
        /* <DEDUP_REMOVED lines=63> */
        /*0444*/ 	.byte	0x70, 0xab, 0x00, 0x00


	//----- nvinfo : EIATTR_MERCURY_ISA_VERSION
	.align		4
.L_36:
        /*0448*/ 	.byte	0x03, 0x5f
        /*044a*/ 	.short	0x0101


	//----- nvinfo : EIATTR_INT_WARP_WIDE_INSTR_OFFSETS
	.align		4
        /*044c*/ 	.byte	0x04, 0x31
        /*044e*/ 	.short	(.L_38 - .L_37)


	//   ....[0]....
.L_37:
        /*0450*/ 	.word	0x00003a50


	//   ....[1]....
        /*0454*/ 	.word	0x00003a70


	//   ....[2]....
        /*0458*/ 	.word	0x00003aa0


	//   ....[3]....
        /*045c*/ 	.word	0x00004660


	//   ....[4]....
        /*0460*/ 	.word	0x000046f0


	//   ....[5]....
        /*0464*/ 	.word	0x00004750


	//   ....[6]....
        /*0468*/ 	.word	0x000047b0


	//   ....[7]....
        /*046c*/ 	.word	0x00004810


	//   ....[8]....
        /*0470*/ 	.word	0x00004870


	//   ....[9]....
        /*0474*/ 	.word	0x000048f0


	//   ....[10]....
        /*0478*/ 	.word	0x00004930


	//   ....[11]....
        /*047c*/ 	.word	0x00004950


	//   ....[12]....
        /*0480*/ 	.word	0x00004970


	//   ....[13]....
        /*0484*/ 	.word	0x00004a00


	//   ....[14]....
        /*0488*/ 	.word	0x00004a30


	//----- nvinfo : EIATTR_COOP_GROUP_MASK_REGIDS
	.align		4
.L_38:
        /*048c*/ 	.byte	0x04, 0x29
        /*048e*/ 	.short	(.L_40 - .L_39)


	//   ....[0]....
.L_39:
        /*0490*/ 	.word	0xffffffff


	//   ....[1]....
        /*0494*/ 	.word	0xffffffff


	//   ....[2]....
        /*0498*/ 	.word	0xffffffff


	//   ....[3]....
        /*049c*/ 	.word	0xffffffff


	//   ....[4]....
        /*04a0*/ 	.word	0xffffffff


	//   ....[5]....
        /*04a4*/ 	.word	0xffffffff


	//   ....[6]....
        /*04a8*/ 	.word	0xffffffff


	//   ....[7]....
        /*04ac*/ 	.word	0xffffffff


	//   ....[8]....
        /*04b0*/ 	.word	0xffffffff


	//   ....[9]....
        /*04b4*/ 	.word	0xffffffff


	//   ....[10]....
        /*04b8*/ 	.word	0xffffffff


	//   ....[11]....
        /*04bc*/ 	.word	0xffffffff


	//   ....[12]....
        /*04c0*/ 	.word	0xffffffff


	//----- nvinfo : EIATTR_COOP_GROUP_INSTR_OFFSETS
	.align		4
.L_40:
        /*04c4*/ 	.byte	0x04, 0x28
        /*04c6*/ 	.short	(.L_42 - .L_41)


	//   ....[0]....
.L_41:
        /*04c8*/ 	.word	0x00000090


	//   ....[1]....
        /*04cc*/ 	.word	0x00000530


	//   ....[2]....
        /*04d0*/ 	.word	0x00000770


	//   ....[3]....
        /*04d4*/ 	.word	0x000008b0


	//   ....[4]....
        /*04d8*/ 	.word	0x000009b0


	//   ....[5]....
        /*04dc*/ 	.word	0x00000b20


	//   ....[6]....
        /*04e0*/ 	.word	0x00000c80


	//   ....[7]....
        /*04e4*/ 	.word	0x00001db0


	//   ....[8]....
        /*04e8*/ 	.word	0x00002ec0


	//   ....[9]....
        /*04ec*/ 	.word	0x000030d0


	//   ....[10]....
        /*04f0*/ 	.word	0x00003100


	//   ....[11]....
        /*04f4*/ 	.word	0x00003930


	//   ....[12]....
        /*04f8*/ 	.word	0x00003b60


	//----- nvinfo : EIATTR_VRC_CTA_INIT_COUNT
	.align		4
.L_42:
        /*04fc*/ 	.byte	0x02, 0x4a
        /*04fe*/ 	.byte	0x80
	.zero		1


	//----- nvinfo : EIATTR_SYSCALL_OFFSETS
	.align		4
        /*0500*/ 	.byte	0x04, 0x46
        /*0502*/ 	.short	(.L_44 - .L_43)


	//   ....[0]....
.L_43:
        /*0504*/ 	.word	0x00006090


	//   ....[1]....
        /*0508*/ 	.word	0x00006200


	//   ....[2]....
        /*050c*/ 	.word	0x00006370


	//   ....[3]....
        /*0510*/ 	.word	0x000064e0


	//   ....[4]....
        /*0514*/ 	.word	0x00006650


	//   ....[5]....
        /*0518*/ 	.word	0x000067c0


	//   ....[6]....
        /*051c*/ 	.word	0x00006930


	//   ....[7]....
        /*0520*/ 	.word	0x00006aa0


	//   ....[8]....
        /*0524*/ 	.word	0x00006c10


	//   ....[9]....
        /*0528*/ 	.word	0x00006d80


	//   ....[10]....
        /*052c*/ 	.word	0x00006f00


	//----- nvinfo : EIATTR_MBARRIER_INSTR_OFFSETS
	.align		4
.L_44:
        /*0530*/ 	.byte	0x04, 0x39
        /*0532*/ 	.short	(.L_46 - .L_45)


	//   ....[0]....
.L_45:
        /*0534*/ 	.word	0x00000630
        /*0538*/ 	.word	0x000000ff
        /*053c*/ 	.word	0x00000000
        /*0540*/ 	.short	0x0100
        /*0542*/ 	.byte	0x05
	.zero		1


	//   ....[1]....
        /*0544*/ 	.word	0x00000640
        /*0548*/ 	.word	0x000000ff
        /*054c*/ 	.word	0x00000048
        /*0550*/ 	.short	0x0100
        /*0552*/ 	.byte	0x05
	.zero		1


	//   ....[2]....
        /*0554*/ 	.word	0x00000650
        /*0558*/ 	.word	0x000000ff
        /*055c*/ 	.word	0x00000008
        /*0560*/ 	.short	0x0100
        /*0562*/ 	.byte	0x05
	.zero		1


	//   ....[3]....
        /*0564*/ 	.word	0x00000660
        /*0568*/ 	.word	0x000000ff
        /*056c*/ 	.word	0x00000050
        /*0570*/ 	.short	0x0100
        /*0572*/ 	.byte	0x05
	.zero		1


	//   ....[4]....
        /*0574*/ 	.word	0x00000670
        /*0578*/ 	.word	0x000000ff
        /*057c*/ 	.word	0x00000010
        /*0580*/ 	.short	0x0100
        /*0582*/ 	.byte	0x05
	.zero		1


	//   ....[5]....
        /*0584*/ 	.word	0x00000680
        /*0588*/ 	.word	0x000000ff
        /*058c*/ 	.word	0x00000058
        /*0590*/ 	.short	0x0100
        /*0592*/ 	.byte	0x05
	.zero		1


	//   ....[6]....
        /*0594*/ 	.word	0x00000690
        /*0598*/ 	.word	0x000000ff
        /*059c*/ 	.word	0x00000018
        /*05a0*/ 	.short	0x0100
        /*05a2*/ 	.byte	0x05
	.zero		1


	//   ....[7]....
        /*05a4*/ 	.word	0x000006a0
        /*05a8*/ 	.word	0x000000ff
        /*05ac*/ 	.word	0x00000060
        /*05b0*/ 	.short	0x0100
        /*05b2*/ 	.byte	0x05
	.zero		1


	//   ....[8]....
        /*05b4*/ 	.word	0x000006b0
        /*05b8*/ 	.word	0x000000ff
        /*05bc*/ 	.word	0x00000020
        /*05c0*/ 	.short	0x0100
        /*05c2*/ 	.byte	0x05
	.zero		1


	//   ....[9]....
        /*05c4*/ 	.word	0x000006c0
        /*05c8*/ 	.word	0x000000ff
        /*05cc*/ 	.word	0x00000068
        /*05d0*/ 	.short	0x0100
        /*05d2*/ 	.byte	0x05
	.zero		1


	//   ....[10]....
        /*05d4*/ 	.word	0x000006d0
        /*05d8*/ 	.word	0x000000ff
        /*05dc*/ 	.word	0x00000028
        /*05e0*/ 	.short	0x0100
        /*05e2*/ 	.byte	0x05
	.zero		1


	//   ....[11]....
        /*05e4*/ 	.word	0x000006e0
        /*05e8*/ 	.word	0x000000ff
        /*05ec*/ 	.word	0x00000070
        /*05f0*/ 	.short	0x0100
        /*05f2*/ 	.byte	0x05
	.zero		1


	//   ....[12]....
        /*05f4*/ 	.word	0x000006f0
        /*05f8*/ 	.word	0x000000ff
        /*05fc*/ 	.word	0x00000030
        /*0600*/ 	.short	0x0100
        /*0602*/ 	.byte	0x05
	.zero		1


	//   ....[13]....
        /*0604*/ 	.word	0x00000700
        /*0608*/ 	.word	0x000000ff
        /*060c*/ 	.word	0x00000078
        /*0610*/ 	.short	0x0100
        /*0612*/ 	.byte	0x05
	.zero		1


	//   ....[14]....
        /*0614*/ 	.word	0x00000710
        /*0618*/ 	.word	0x000000ff
        /*061c*/ 	.word	0x00000038
        /*0620*/ 	.short	0x0100
        /*0622*/ 	.byte	0x05
	.zero		1


	//   ....[15]....
        /*0624*/ 	.word	0x00000720
        /*0628*/ 	.word	0x000000ff
        /*062c*/ 	.word	0x00000080
        /*0630*/ 	.short	0x0100
        /*0632*/ 	.byte	0x05
	.zero		1


	//   ....[16]....
        /*0634*/ 	.word	0x00000730
        /*0638*/ 	.word	0x000000ff
        /*063c*/ 	.word	0x00000040
        /*0640*/ 	.short	0x0100
        /*0642*/ 	.byte	0x05
	.zero		1


	//   ....[17]....
        /*0644*/ 	.word	0x00000740
        /*0648*/ 	.word	0x000000ff
        /*064c*/ 	.word	0x00000088
        /*0650*/ 	.short	0x0100
        /*0652*/ 	.byte	0x05
	.zero		1


	//   ....[18]....
        /*0654*/ 	.word	0x00000880
        /*0658*/ 	.word	0x000000ff
        /*065c*/ 	.word	0x00000090
        /*0660*/ 	.short	0x0100
        /*0662*/ 	.byte	0x06
	.zero		1


	//   ....[19]....
        /*0664*/ 	.word	0x00000890
        /*0668*/ 	.word	0x000000ff
        /*066c*/ 	.word	0x00000098
        /*0670*/ 	.short	0x0100
        /*0672*/ 	.byte	0x06
	.zero		1


	//   ....[20]....
        /*0674*/ 	.word	0x00000980
        /*0678*/ 	.word	0x000000ff
        /*067c*/ 	.word	0x000000a0
        /*0680*/ 	.short	0x0100
        /*0682*/ 	.byte	0x05
	.zero		1


	//   ....[21]....
        /*0684*/ 	.word	0x00000990
        /*0688*/ 	.word	0x000000ff
        /*068c*/ 	.word	0x000000a8
        /*0690*/ 	.short	0x0100
        /*0692*/ 	.byte	0x05
	.zero		1


	//   ....[22]....
        /*0694*/ 	.word	0x00000ad0
        /*0698*/ 	.word	0x000000ff
        /*069c*/ 	.word	0x000000b0
        /*06a0*/ 	.short	0x0100
        /*06a2*/ 	.byte	0x05
	.zero		1


	//   ....[23]....
        /*06a4*/ 	.word	0x00000ae0
        /*06a8*/ 	.word	0x000000ff
        /*06ac*/ 	.word	0x000000c0
        /*06b0*/ 	.short	0x0100
        /*06b2*/ 	.byte	0x05
	.zero		1


	//   ....[24]....
        /*06b4*/ 	.word	0x00000af0
        /*06b8*/ 	.word	0x000000ff
        /*06bc*/ 	.word	0x000000b8
        /*06c0*/ 	.short	0x0100
        /*06c2*/ 	.byte	0x05
	.zero		1


	//   ....[25]....
        /*06c4*/ 	.word	0x00000b00
        /*06c8*/ 	.word	0x000000ff
        /*06cc*/ 	.word	0x000000c8
        /*06d0*/ 	.short	0x0100
        /*06d2*/ 	.byte	0x05
	.zero		1


	//   ....[26]....
        /*06d4*/ 	.word	0x00000c30
        /*06d8*/ 	.word	0x000000ff
        /*06dc*/ 	.word	0x000000d0
        /*06e0*/ 	.short	0x0100
        /*06e2*/ 	.byte	0x06
	.zero		1


	//   ....[27]....
        /*06e4*/ 	.word	0x00000c40
        /*06e8*/ 	.word	0x000000ff
        /*06ec*/ 	.word	0x000000e0
        /*06f0*/ 	.short	0x0100
        /*06f2*/ 	.byte	0x06
	.zero		1


	//   ....[28]....
        /*06f4*/ 	.word	0x00000c50
        /*06f8*/ 	.word	0x000000ff
        /*06fc*/ 	.word	0x000000d8
        /*0700*/ 	.short	0x0100
        /*0702*/ 	.byte	0x06
	.zero		1


	//   ....[29]....
        /*0704*/ 	.word	0x00000c60
        /*0708*/ 	.word	0x000000ff
        /*070c*/ 	.word	0x000000e8
        /*0710*/ 	.short	0x0100
        /*0712*/ 	.byte	0x06
	.zero		1


	//   ....[30]....
        /*0714*/ 	.word	0x00000d70
        /*0718*/ 	.word	0x000000ff
        /*071c*/ 	.word	0x000000f0
        /*0720*/ 	.short	0x0100
        /*0722*/ 	.byte	0x05
	.zero		1


	//   ....[31]....
        /*0724*/ 	.word	0x00000d80
        /*0728*/ 	.word	0x000000ff
        /*072c*/ 	.word	0x00000100
        /*0730*/ 	.short	0x0100
        /*0732*/ 	.byte	0x05
	.zero		1


	//   ....[32]....
        /*0734*/ 	.word	0x00000d90
        /*0738*/ 	.word	0x000000ff
        /*073c*/ 	.word	0x000000f8
        /*0740*/ 	.short	0x0100
        /*0742*/ 	.byte	0x05
	.zero		1


	//   ....[33]....
        /*0744*/ 	.word	0x00000da0
        /*0748*/ 	.word	0x000000ff
        /*074c*/ 	.word	0x00000108
        /*0750*/ 	.short	0x0100
        /*0752*/ 	.byte	0x05
	.zero		1


	//   ....[34]....
        /*0754*/ 	.word	0x000016d0
        /*0758*/ 	.word	0x00000003
        /*075c*/ 	.word	0x00000100
        /*0760*/ 	.short	0x010a
        /*0762*/ 	.byte	0xff
	.zero		1


	//   ....[35]....
        /*0764*/ 	.word	0x00001700
        /*0768*/ 	.word	0x00000003
        /*076c*/ 	.word	0x000000f0
        /*0770*/ 	.short	0x0101
        /*0772*/ 	.byte	0xff
	.zero		1


	//   ....[36]....
        /*0774*/ 	.word	0x000017d0
        /*0778*/ 	.word	0x000000ff
        /*077c*/ 	.word	0x00000048
        /*0780*/ 	.short	0x010a
        /*0782*/ 	.byte	0x06
	.zero		1


	//   ....[37]....
        /*0784*/ 	.word	0x00001850
        /*0788*/ 	.word	0x000000ff
        /*078c*/ 	.word	0x00000048
        /*0790*/ 	.short	0x010a
        /*0792*/ 	.byte	0x21
	.zero		1


	//   ....[38]....
        /*0794*/ 	.word	0x000019a0
        /*0798*/ 	.word	0x000000ff
        /*079c*/ 	.word	0x00000048
        /*07a0*/ 	.short	0x010a
        /*07a2*/ 	.byte	0x08
	.zero		1


	//   ....[39]....
        /*07a4*/ 	.word	0x00001ab0
        /*07a8*/ 	.word	0x000000ff
        /*07ac*/ 	.word	0x000000a8
        /*07b0*/ 	.short	0x0101
        /*07b2*/ 	.byte	0x04
	.zero		1


	//   ....[40]....
        /*07b4*/ 	.word	0x00001ad0
        /*07b8*/ 	.word	0x000000ff
        /*07bc*/ 	.word	0x00000048
        /*07c0*/ 	.short	0x010a
        /*07c2*/ 	.byte	0x06
	.zero		1


	//   ....[41]....
        /*07c4*/ 	.word	0x00001b50
        /*07c8*/ 	.word	0x000000ff
        /*07cc*/ 	.word	0x00000048
        /*07d0*/ 	.short	0x010a
        /*07d2*/ 	.byte	0x11
	.zero		1


	//   ....[42]....
        /*07d4*/ 	.word	0x00001ca0
        /*07d8*/ 	.word	0x000000ff
        /*07dc*/ 	.word	0x00000048
        /*07e0*/ 	.short	0x010a
        /*07e2*/ 	.byte	0x08
	.zero		1


	//   ....[43]....
        /*07e4*/ 	.word	0x00001de0
        /*07e8*/ 	.word	0x00000003
        /*07ec*/ 	.word	0x000000b0
        /*07f0*/ 	.short	0x010a
        /*07f2*/ 	.byte	0xff
	.zero		1


	//   ....[44]....
        /*07f4*/ 	.word	0x00001f30
        /*07f8*/ 	.word	0x00000000
        /*07fc*/ 	.word	0x00000000
        /*0800*/ 	.short	0x0101
        /*0802*/ 	.byte	0xff
	.zero		1


	//   ....[45]....
        /*0804*/ 	.word	0x00002460
        /*0808*/ 	.word	0x000000ff
        /*080c*/ 	.word	0x00000000
        /*0810*/ 	.short	0x010a
        /*0812*/ 	.byte	0x05
	.zero		1


	//   ....[46]....
        /*0814*/ 	.word	0x000024f0
        /*0818*/ 	.word	0x000000ff
        /*081c*/ 	.word	0x00000000
        /*0820*/ 	.short	0x010a
        /*0822*/ 	.byte	0x05
	.zero		1


	//   ....[47]....
        /*0824*/ 	.word	0x00002580
        /*0828*/ 	.word	0x000000ff
        /*082c*/ 	.word	0x00000000
        /*0830*/ 	.short	0x010a
        /*0832*/ 	.byte	0x05
	.zero		1


	//   ....[48]....
        /*0834*/ 	.word	0x00002610
        /*0838*/ 	.word	0x000000ff
        /*083c*/ 	.word	0x00000000
        /*0840*/ 	.short	0x010a
        /*0842*/ 	.byte	0x05
	.zero		1


	//   ....[49]....
        /*0844*/ 	.word	0x000026a0
        /*0848*/ 	.word	0x000000ff
        /*084c*/ 	.word	0x00000000
        /*0850*/ 	.short	0x010a
        /*0852*/ 	.byte	0x05
	.zero		1


	//   ....[50]....
        /*0854*/ 	.word	0x00002730
        /*0858*/ 	.word	0x000000ff
        /*085c*/ 	.word	0x00000000
        /*0860*/ 	.short	0x010a
        /*0862*/ 	.byte	0x05
	.zero		1


	//   ....[51]....
        /*0864*/ 	.word	0x000027c0
        /*0868*/ 	.word	0x000000ff
        /*086c*/ 	.word	0x00000000
        /*0870*/ 	.short	0x010a
        /*0872*/ 	.byte	0x05
	.zero		1


	//   ....[52]....
        /*0874*/ 	.word	0x00002850
        /*0878*/ 	.word	0x000000ff
        /*087c*/ 	.word	0x00000000
        /*0880*/ 	.short	0x010a
        /*0882*/ 	.byte	0x05
	.zero		1


	//   ....[53]....
        /*0884*/ 	.word	0x000028f0
        /*0888*/ 	.word	0x00000000
        /*088c*/ 	.word	0x00000000
        /*0890*/ 	.short	0x010a
        /*0892*/ 	.byte	0xff
	.zero		1


	//   ....[54]....
        /*0894*/ 	.word	0x00002a10
        /*0898*/ 	.word	0x00000002
        /*089c*/ 	.word	0x000000f0
        /*08a0*/ 	.short	0x010a
        /*08a2*/ 	.byte	0xff
	.zero		1


	//   ....[55]....
        /*08a4*/ 	.word	0x00002a70
        /*08a8*/ 	.word	0x00000004
        /*08ac*/ 	.word	0x00000000
        /*08b0*/ 	.short	0x0101
        /*08b2*/ 	.byte	0xff
	.zero		1


	//   ....[56]....
        /*08b4*/ 	.word	0x00002a90
        /*08b8*/ 	.word	0x000000ff
        /*08bc*/ 	.word	0x000000c0
        /*08c0*/ 	.short	0x010a
        /*08c2*/ 	.byte	0x05
	.zero		1


	//   ....[57]....
        /*08c4*/ 	.word	0x00002bb0
        /*08c8*/ 	.word	0x00000002
        /*08cc*/ 	.word	0x000000b0
        /*08d0*/ 	.short	0x010a
        /*08d2*/ 	.byte	0xff
	.zero		1


	//   ....[58]....
        /*08d4*/ 	.word	0x00002cc0
        /*08d8*/ 	.word	0x00000002
        /*08dc*/ 	.word	0x00000000
        /*08e0*/ 	.short	0x0101
        /*08e2*/ 	.byte	0xff
	.zero		1


	//   ....[59]....
        /*08e4*/ 	.word	0x00002d50
        /*08e8*/ 	.word	0x000000ff
        /*08ec*/ 	.word	0x000000c0
        /*08f0*/ 	.short	0x0106
        /*08f2*/ 	.byte	0x05
	.zero		1


	//   ....[60]....
        /*08f4*/ 	.word	0x00002d70
        /*08f8*/ 	.word	0x000000ff
        /*08fc*/ 	.word	0x000000c0
        /*0900*/ 	.short	0x010a
        /*0902*/ 	.byte	0x05
	.zero		1


	//   ....[61]....
        /*0904*/ 	.word	0x00002e00
        /*0908*/ 	.word	0x000000ff
        /*090c*/ 	.word	0x000000c0
        /*0910*/ 	.short	0x0106
        /*0912*/ 	.byte	0x04
	.zero		1


	//   ....[62]....
        /*0914*/ 	.word	0x00002e40
        /*0918*/ 	.word	0x00000000
        /*091c*/ 	.word	0x000000c0
        /*0920*/ 	.short	0x010a
        /*0922*/ 	.byte	0xff
	.zero		1


	//   ....[63]....
        /*0924*/ 	.word	0x00003340
        /*0928*/ 	.word	0x00000000
        /*092c*/ 	.word	0x000000b0
        /*0930*/ 	.short	0x010a
        /*0932*/ 	.byte	0xff
	.zero		1


	//   ....[64]....
        /*0934*/ 	.word	0x00003450
        /*0938*/ 	.word	0x00000003
        /*093c*/ 	.word	0x00000000
        /*0940*/ 	.short	0x0101
        /*0942*/ 	.byte	0xff
	.zero		1


	//   ....[65]....
        /*0944*/ 	.word	0x00003460
        /*0948*/ 	.word	0x000000ff
        /*094c*/ 	.word	0x00000000
        /*0950*/ 	.short	0x010a
        /*0952*/ 	.byte	0x05
	.zero		1


	//   ....[66]....
        /*0954*/ 	.word	0x00003470
        /*0958*/ 	.word	0x000000ff
        /*095c*/ 	.word	0x000000e0
        /*0960*/ 	.short	0x010a
        /*0962*/ 	.byte	0x0e
	.zero		1


	//   ....[67]....
        /*0964*/ 	.word	0x00003540
        /*0968*/ 	.word	0x000000ff
        /*096c*/ 	.word	0x00000000
        /*0970*/ 	.short	0x010a
        /*0972*/ 	.byte	0x07
	.zero		1


	//   ....[68]....
        /*0974*/ 	.word	0x00003670
        /*0978*/ 	.word	0x000000ff
        /*097c*/ 	.word	0x00000000
        /*0980*/ 	.short	0x010a
        /*0982*/ 	.byte	0x13
	.zero		1


	//   ....[69]....
        /*0984*/ 	.word	0x00003880
        /*0988*/ 	.word	0x000000ff
        /*098c*/ 	.word	0x00000000
        /*0990*/ 	.short	0x010a
        /*0992*/ 	.byte	0x05
	.zero		1


	//   ....[70]....
        /*0994*/ 	.word	0x00003910
        /*0998*/ 	.word	0x000000ff
        /*099c*/ 	.word	0x00000000
        /*09a0*/ 	.short	0x010a
        /*09a2*/ 	.byte	0x06
	.zero		1


	//   ....[71]....
        /*09a4*/ 	.word	0x00003dd0
        /*09a8*/ 	.word	0x00000003
        /*09ac*/ 	.word	0x000000b0
        /*09b0*/ 	.short	0x010a
        /*09b2*/ 	.byte	0xff
	.zero		1


	//   ....[72]....
        /*09b4*/ 	.word	0x00003f40
        /*09b8*/ 	.word	0x00000000
        /*09bc*/ 	.word	0x00000000
        /*09c0*/ 	.short	0x0101
        /*09c2*/ 	.byte	0xff
	.zero		1


	//   ....[73]....
        /*09c4*/ 	.word	0x000043b0
        /*09c8*/ 	.word	0x000000ff
        /*09cc*/ 	.word	0x000000a8
        /*09d0*/ 	.short	0x010a
        /*09d2*/ 	.byte	0x1f
	.zero		1


	//   ....[74]....
        /*09d4*/ 	.word	0x00004580
        /*09d8*/ 	.word	0x000000ff
        /*09dc*/ 	.word	0x00000098
        /*09e0*/ 	.short	0x010a
        /*09e2*/ 	.byte	0x1f
	.zero		1


	//   ....[75]....
        /*09e4*/ 	.word	0x00004a50
        /*09e8*/ 	.word	0x000000ff
        /*09ec*/ 	.word	0x00000090
        /*09f0*/ 	.short	0x010b
        /*09f2*/ 	.byte	0x1f
	.zero		1


	//   ....[76]....
        /*09f4*/ 	.word	0x00004a60
        /*09f8*/ 	.word	0x000000ff
        /*09fc*/ 	.word	0x00000000
        /*0a00*/ 	.short	0x0101
        /*0a02*/ 	.byte	0x27
	.zero		1


	//   ....[77]....
        /*0a04*/ 	.word	0x00004aa0
        /*0a08*/ 	.word	0x00000000
        /*0a0c*/ 	.word	0x00000098
        /*0a10*/ 	.short	0x010a
        /*0a12*/ 	.byte	0xff
	.zero		1


	//   ....[78]....
        /*0a14*/ 	.word	0x00004d50
        /*0a18*/ 	.word	0x000000ff
        /*0a1c*/ 	.word	0x000000b0
        /*0a20*/ 	.short	0x010a
        /*0a22*/ 	.byte	0x04
	.zero		1


	//   ....[79]....
        /*0a24*/ 	.word	0x00004e50
        /*0a28*/ 	.word	0x000000ff
        /*0a2c*/ 	.word	0x00000000
        /*0a30*/ 	.short	0x0101
        /*0a32*/ 	.byte	0x04
	.zero		1


	//   ....[80]....
        /*0a34*/ 	.word	0x000059a0
        /*0a38*/ 	.word	0x000000ff
        /*0a3c*/ 	.word	0x00000090
        /*0a40*/ 	.short	0x010a
        /*0a42*/ 	.byte	0x08
	.zero		1


	//   ....[81]....
        /*0a44*/ 	.word	0x000059e0
        /*0a48*/ 	.word	0x000000ff
        /*0a4c*/ 	.word	0x000000d0
        /*0a50*/ 	.short	0x010a
        /*0a52*/ 	.byte	0x04
	.zero		1


	//   ....[82]....
        /*0a54*/ 	.word	0x00005af0
        /*0a58*/ 	.word	0x000000ff
        /*0a5c*/ 	.word	0x00000090
        /*0a60*/ 	.short	0x010a
        /*0a62*/ 	.byte	0x04
	.zero		1


	//   ....[83]....
        /*0a64*/ 	.word	0x00005ea0
        /*0a68*/ 	.word	0x000000ff
        /*0a6c*/ 	.word	0x00000000
        /*0a70*/ 	.short	0x0101
        /*0a72*/ 	.byte	0x04
	.zero		1


	//   ....[84]....
        /*0a74*/ 	.word	0x00005f70
        /*0a78*/ 	.word	0x000000ff
        /*0a7c*/ 	.word	0x000000d0
        /*0a80*/ 	.short	0x010a
        /*0a82*/ 	.byte	0x04
	.zero		1


	//   ....[85]....
        /*0a84*/ 	.word	0x000093b0
        /*0a88*/ 	.word	0x000000ff
        /*0a8c*/ 	.word	0x00000000
        /*0a90*/ 	.short	0x0101
        /*0a92*/ 	.byte	0x05
	.zero		1


	//   ....[86]....
        /*0a94*/ 	.word	0x0000aba0
        /*0a98*/ 	.word	0x00000003
        /*0a9c*/ 	.word	0x00000100
        /*0aa0*/ 	.short	0x010a
        /*0aa2*/ 	.byte	0xff
	.zero		1


	//   ....[87]....
        /*0aa4*/ 	.word	0x0000ac00
        /*0aa8*/ 	.word	0x00000000
        /*0aac*/ 	.word	0x00000048
        /*0ab0*/ 	.short	0x010a
        /*0ab2*/ 	.byte	0xff
	.zero		1


	//   ....[88]....
        /*0ab4*/ 	.word	0x0000ac60
        /*0ab8*/ 	.word	0x00000000
        /*0abc*/ 	.word	0x00000048
        /*0ac0*/ 	.short	0x010a
        /*0ac2*/ 	.byte	0xff
	.zero		1


	//   ....[89]....
        /*0ac4*/ 	.word	0x0000acb0
        /*0ac8*/ 	.word	0x00000003
        /*0acc*/ 	.word	0x000000b0
        /*0ad0*/ 	.short	0x010a
        /*0ad2*/ 	.byte	0xff
	.zero		1


	//   ....[90]....
        /*0ad4*/ 	.word	0x0000ad10
        /*0ad8*/ 	.word	0x00000000
        /*0adc*/ 	.word	0x00000000
        /*0ae0*/ 	.short	0x010a
        /*0ae2*/ 	.byte	0xff
	.zero		1


	//   ....[91]....
        /*0ae4*/ 	.word	0x0000ad70
        /*0ae8*/ 	.word	0x00000000
        /*0aec*/ 	.word	0x00000000
        /*0af0*/ 	.short	0x010a
        /*0af2*/ 	.byte	0xff
	.zero		1


	//   ....[92]....
        /*0af4*/ 	.word	0x0000add0
        /*0af8*/ 	.word	0x00000000
        /*0afc*/ 	.word	0x00000000
        /*0b00*/ 	.short	0x010a
        /*0b02*/ 	.byte	0xff
	.zero		1


	//   ....[93]....
        /*0b04*/ 	.word	0x0000ae30
        /*0b08*/ 	.word	0x00000000
        /*0b0c*/ 	.word	0x00000000
        /*0b10*/ 	.short	0x010a
        /*0b12*/ 	.byte	0xff
	.zero		1


	//   ....[94]....
        /*0b14*/ 	.word	0x0000ae90
        /*0b18*/ 	.word	0x00000000
        /*0b1c*/ 	.word	0x00000000
        /*0b20*/ 	.short	0x010a
        /*0b22*/ 	.byte	0xff
	.zero		1


	//   ....[95]....
        /*0b24*/ 	.word	0x0000aef0
        /*0b28*/ 	.word	0x00000000
        /*0b2c*/ 	.word	0x00000000
        /*0b30*/ 	.short	0x010a
        /*0b32*/ 	.byte	0xff
	.zero		1


	//   ....[96]....
        /*0b34*/ 	.word	0x0000af50
        /*0b38*/ 	.word	0x00000000
        /*0b3c*/ 	.word	0x00000000
        /*0b40*/ 	.short	0x010a
        /*0b42*/ 	.byte	0xff
	.zero		1


	//   ....[97]....
        /*0b44*/ 	.word	0x0000afb0
        /*0b48*/ 	.word	0x00000000
        /*0b4c*/ 	.word	0x00000000
        /*0b50*/ 	.short	0x010a
        /*0b52*/ 	.byte	0xff
	.zero		1


	//   ....[98]....
        /*0b54*/ 	.word	0x0000b000
        /*0b58*/ 	.word	0x00000002
        /*0b5c*/ 	.word	0x000000f0
        /*0b60*/ 	.short	0x010a
        /*0b62*/ 	.byte	0xff
	.zero		1


	//   ....[99]....
        /*0b64*/ 	.word	0x0000b060
        /*0b68*/ 	.word	0x00000002
        /*0b6c*/ 	.word	0x000000c0
        /*0b70*/ 	.short	0x010a
        /*0b72*/ 	.byte	0xff
	.zero		1


	//   ....[100]....
        /*0b74*/ 	.word	0x0000b0b0
        /*0b78*/ 	.word	0x00000002
        /*0b7c*/ 	.word	0x000000b0
        /*0b80*/ 	.short	0x010a
        /*0b82*/ 	.byte	0xff
	.zero		1


	//   ....[101]....
        /*0b84*/ 	.word	0x0000b110
        /*0b88*/ 	.word	0x00000000
        /*0b8c*/ 	.word	0x000000c0
        /*0b90*/ 	.short	0x010a
        /*0b92*/ 	.byte	0xff
	.zero		1


	//   ....[102]....
        /*0b94*/ 	.word	0x0000b160
        /*0b98*/ 	.word	0x00000000
        /*0b9c*/ 	.word	0x000000b0
        /*0ba0*/ 	.short	0x010a
        /*0ba2*/ 	.byte	0xff
	.zero		1


	//   ....[103]....
        /*0ba4*/ 	.word	0x0000b1c0
        /*0ba8*/ 	.word	0x00000003
        /*0bac*/ 	.word	0x000000e0
        /*0bb0*/ 	.short	0x010a
        /*0bb2*/ 	.byte	0xff
	.zero		1


	//   ....[104]....
        /*0bb4*/ 	.word	0x0000b220
        /*0bb8*/ 	.word	0x00000000
        /*0bbc*/ 	.word	0x00000000
        /*0bc0*/ 	.short	0x010a
        /*0bc2*/ 	.byte	0xff
	.zero		1


	//   ....[105]....
        /*0bc4*/ 	.word	0x0000b280
        /*0bc8*/ 	.word	0x00000000
        /*0bcc*/ 	.word	0x00000000
        /*0bd0*/ 	.short	0x010a
        /*0bd2*/ 	.byte	0xff
	.zero		1


	//   ....[106]....
        /*0bd4*/ 	.word	0x0000b2e0
        /*0bd8*/ 	.word	0x00000000
        /*0bdc*/ 	.word	0x00000000
        /*0be0*/ 	.short	0x010a
        /*0be2*/ 	.byte	0xff
	.zero		1


	//   ....[107]....
        /*0be4*/ 	.word	0x0000b330
        /*0be8*/ 	.word	0x00000003
        /*0bec*/ 	.word	0x000000b0
        /*0bf0*/ 	.short	0x010a
        /*0bf2*/ 	.byte	0xff
	.zero		1


	//   ....[108]....
        /*0bf4*/ 	.word	0x0000b390
        /*0bf8*/ 	.word	0x00000000
        /*0bfc*/ 	.word	0x000000a8
        /*0c00*/ 	.short	0x010a
        /*0c02*/ 	.byte	0xff
	.zero		1


	//   ....[109]....
        /*0c04*/ 	.word	0x0000b3f0
        /*0c08*/ 	.word	0x00000003
        /*0c0c*/ 	.word	0x00000098
        /*0c10*/ 	.short	0x010a
        /*0c12*/ 	.byte	0xff
	.zero		1


	//   ....[110]....
        /*0c14*/ 	.word	0x0000b450
        /*0c18*/ 	.word	0x00000000
        /*0c1c*/ 	.word	0x000000b0
        /*0c20*/ 	.short	0x010a
        /*0c22*/ 	.byte	0xff
	.zero		1


	//   ....[111]....
        /*0c24*/ 	.word	0x0000b4d0
        /*0c28*/ 	.word	0x00000003
        /*0c2c*/ 	.word	0x00000090
        /*0c30*/ 	.short	0x010a
        /*0c32*/ 	.byte	0xff
	.zero		1


	//   ....[112]....
        /*0c34*/ 	.word	0x0000b550
        /*0c38*/ 	.word	0x00000003
        /*0c3c*/ 	.word	0x000000d0
        /*0c40*/ 	.short	0x010a
        /*0c42*/ 	.byte	0xff
	.zero		1


	//----- nvinfo : EIATTR_NUM_MBARRIERS
	.align		4
.L_46:
        /*0c44*/ 	.byte	0x03, 0x38
        /*0c46*/ 	.short	0x0022


	//----- nvinfo : EIATTR_EXIT_INSTR_OFFSETS
	.align		4
        /*0c48*/ 	.byte	0x04, 0x1c
        /*0c4a*/ 	.short	(.L_48 - .L_47)


	//   ....[0]....
.L_47:
        /*0c4c*/ 	.word	0x00002920


	//   ....[1]....
        /*0c50*/ 	.word	0x00002e10


	//   ....[2]....
        /*0c54*/ 	.word	0x00002e70


	//   ....[3]....
        /*0c58*/ 	.word	0x00003b70


	//   ....[4]....
        /*0c5c*/ 	.word	0x00004ad0


	//   ....[5]....
        /*0c60*/ 	.word	0x00004b10


	//   ....[6]....
        /*0c64*/ 	.word	0x0000ab90


	//----- nvinfo : EIATTR_MAX_THREADS
	.align		4
.L_48:
        /*0c68*/ 	.byte	0x04, 0x05
        /*0c6a*/ 	.short	(.L_50 - .L_49)
.L_49:
        /*0c6c*/ 	.word	0x00000100
        /*0c70*/ 	.word	0x00000001
        /*0c74*/ 	.word	0x00000001


	//----- nvinfo : EIATTR_CRS_STACK_SIZE
	.align		4
.L_50:
        /*0c78*/ 	.byte	0x04, 0x1e
        /*0c7a*/ 	.short	(.L_52 - .L_51)
.L_51:
        /*0c7c*/ 	.word	0x00000000


	//----- nvinfo : EIATTR_CBANK_PARAM_SIZE
	.align		4
.L_52:
        /*0c80*/ 	.byte	0x03, 0x19
        /*0c82*/ 	.short	0x0800


	//----- nvinfo : EIATTR_PARAM_CBANK
	.align		4
        /*0c84*/ 	.byte	0x04, 0x0a
        /*0c86*/ 	.short	(.L_54 - .L_53)
	.align		4
.L_53:
        /*0c88*/ 	.word	index@(.nv.constant0._ZN7cutlass13device_kernelINS_4gemm6kernel13GemmUniversalIN4cute5tupleIJiiiiEEENS1_10collective13CollectiveMmaINS1_35MainloopSm100TmaUmmaWarpSpecializedILi9ELi2ELi2ENS5_IJNS4_1CILi1EEESB_SB_EEEEENS5_IJNSA_ILi128EEENSA_ILi176EEENSA_ILi64EEEEEENS_12float_e4m3_tENS5_IJlSB_lEEESI_SJ_NS4_8TiledMMAINS4_8MMA_AtomIJNS4_10MMA_TraitsINS4_19SM100_MMA_F8F6F4_SSEJSI_SI_fSE_SF_NS4_17integral_constantINS4_4UMMA5MajorELSQ_0EEESR_NSO_INSP_7ScaleInELSS_0EEEST_EEEEEENS4_6LayoutISC_NS5_IJNSA_ILi0EEESX_SX_EEEEENS5_IJNS4_10UnderscoreES10_S10_EEEEENS4_13SM90_TMA_LOADENS4_14ComposedLayoutINS4_7SwizzleILi2ELi4ELi3EEENS4_18smem_ptr_flag_bitsILi8EEENSW_INS5_IJNSA_ILi8EEESG_EEENS5_IJSG_SB_EEEEEEEvNS4_8identityES13_S1D_vS1E_EENS_8epilogue10collective18CollectiveEpilogueINS1G_23Sm100TmaWarpSpecializedILi1ELi1ELi176ELb0ELb0EEEJSH_NS5_IJNSW_ISE_SB_EENSW_ISF_SB_EEEEESI_SJ_SI_SJ_NS1G_6fusion15FusionCallbacksIS1K_NS1O_17LinearCombinationISI_fSI_fLNS_15FloatRoundStyleE2EEESH_S1N_JEEENS4_5SM1004TMEM4LOAD26SM100_TMEM_LOAD_32dp32b16xES13_NS14_INS15_ILi0ELi4ELi3EEES18_NSW_INS5_IJS19_NSA_ILi16EEEEEENS5_IJS1Z_SB_EEEEEEENS4_39AutoVectorizingCopyWithAssumedAlignmentILi128EEENS4_14SM90_TMA_STOREES23_S25_S25_EEEvvEEEEvNT_6ParamsE)
        /*0c8c*/ 	.short	0x0380
        /*0c8e*/ 	.short	0x0800


	//----- nvinfo : EIATTR_SW_WAR
	.align		4
.L_54:
        /*0c90*/ 	.byte	0x04, 0x36
        /*0c92*/ 	.short	(.L_56 - .L_55)
.L_55:
        /*0c94*/ 	.word	0x00000008
.L_56:


//--------------------- .nv.callgraph             --------------------------
	.section	.nv.callgraph,"",@"SHT_CUDA_CALLGRAPH"
	.align	4
	.sectionentsize	8
	.align		4
        /*0000*/ 	.word	0x00000000
	.align		4
        /*0004*/ 	.word	0xffffffff
	.align		4
        /*0008*/ 	.word	index@(_ZN7cutlass13device_kernelINS_4gemm6kernel13GemmUniversalIN4cute5tupleIJiiiiEEENS1_10collective13CollectiveMmaINS1_35MainloopSm100TmaUmmaWarpSpecializedILi9ELi2ELi2ENS5_IJNS4_1CILi1EEESB_SB_EEEEENS5_IJNSA_ILi128EEENSA_ILi176EEENSA_ILi64EEEEEENS_12float_e4m3_tENS5_IJlSB_lEEESI_SJ_NS4_8TiledMMAINS4_8MMA_AtomIJNS4_10MMA_TraitsINS4_19SM100_MMA_F8F6F4_SSEJSI_SI_fSE_SF_NS4_17integral_constantINS4_4UMMA5MajorELSQ_0EEESR_NSO_INSP_7ScaleInELSS_0EEEST_EEEEEENS4_6LayoutISC_NS5_IJNSA_ILi0EEESX_SX_EEEEENS5_IJNS4_10UnderscoreES10_S10_EEEEENS4_13SM90_TMA_LOADENS4_14ComposedLayoutINS4_7SwizzleILi2ELi4ELi3EEENS4_18smem_ptr_flag_bitsILi8EEENSW_INS5_IJNSA_ILi8EEESG_EEENS5_IJSG_SB_EEEEEEEvNS4_8identityES13_S1D_vS1E_EENS_8epilogue10collective18CollectiveEpilogueINS1G_23Sm100TmaWarpSpecializedILi1ELi1ELi176ELb0ELb0EEEJSH_NS5_IJNSW_ISE_SB_EENSW_ISF_SB_EEEEESI_SJ_SI_SJ_NS1G_6fusion15FusionCallbacksIS1K_NS1O_17LinearCombinationISI_fSI_fLNS_15FloatRoundStyleE2EEESH_S1N_JEEENS4_5SM1004TMEM4LOAD26SM100_TMEM_LOAD_32dp32b16xES13_NS14_INS15_ILi0ELi4ELi3EEES18_NSW_INS5_IJS19_NSA_ILi16EEEEEENS5_IJS1Z_SB_EEEEEEENS4_39AutoVectorizingCopyWithAssumedAlignmentILi128EEENS4_14SM90_TMA_STOREES23_S25_S25_EEEvvEEEEvNT_6ParamsE)
	.align		4
        /*000c*/ 	.word	index@(__assertfail)
	.align		4
        /*0010*/ 	.word	0x00000000
	.align		4
        /*0014*/ 	.word	0xfffffffe
	.align		4
        /*0018*/ 	.word	0x00000000
	.align		4
        /*001c*/ 	.word	0xfffffffd
	.align		4
        /*0020*/ 	.word	0x00000000
	.align		4
        /*0024*/ 	.word	0xfffffffc


//--------------------- .nv.constant4             --------------------------
	.section	.nv.constant4,"a",@progbits
	.align	8
	.align		8
.nv.constant4:
        /*0000*/ 	.dword	__assertfail
	.align		8
        /*0008*/ 	.dword	__unnamed_1
	.align		8
        /*0010*/ 	.dword	_ZN40_INTERNAL_ee9e2f20_4_k_cu_2e7fdde4_182054cuda3std3__45__cpo5beginE
	.align		8
        /*0018*/ 	.dword	_ZN40_INTERNAL_ee9e2f20_4_k_cu_2e7fdde4_182054cuda3std3__45__cpo3endE
	.align		8
        /*0020*/ 	.dword	_ZN40_INTERNAL_ee9e2f20_4_k_cu_2e7fdde4_182054cuda3std3__45__cpo6cbeginE
	.align		8
        /*0028*/ 	.dword	_ZN40_INTERNAL_ee9e2f20_4_k_cu_2e7fdde4_182054cuda3std3__45__cpo4cendE
	.align		8
        /*0030*/ 	.dword	_ZN40_INTERNAL_ee9e2f20_4_k_cu_2e7fdde4_182054cuda3std3__442_GLOBAL__N__ee9e2f20_4_k_cu_2e7fdde4_182056ignoreE
	.align		8
        /*0038*/ 	.dword	_ZN40_INTERNAL_ee9e2f20_4_k_cu_2e7fdde4_182054cuda3std3__419piecewise_constructE
	.align		8
        /*0040*/ 	.dword	_ZN40_INTERNAL_ee9e2f20_4_k_cu_2e7fdde4_182054cuda3std3__48in_placeE
	.align		8
        /*0048*/ 	.dword	_ZN40_INTERNAL_ee9e2f20_4_k_cu_2e7fdde4_182054cuda3std6ranges3__45__cpo4swapE
	.align		8
        /*0050*/ 	.dword	_ZN40_INTERNAL_ee9e2f20_4_k_cu_2e7fdde4_182054cuda3std6ranges3__45__cpo9iter_moveE
	.align		8
        /*0058*/ 	.dword	_ZN40_INTERNAL_ee9e2f20_4_k_cu_2e7fdde4_182054cute7productE
	.align		8
        /*0060*/ 	.dword	_ZN40_INTERNAL_ee9e2f20_4_k_cu_2e7fdde4_182054cute1_E
	.align		8
        /*0068*/ 	.dword	$str$25
	.align		8
        /*0070*/ 	.dword	$str$26


//--------------------- .text._ZN7cutlass13device_kernelINS_4gemm6kernel13GemmUniversalIN4cute5tupleIJiiiiEEENS1_10collective13CollectiveMmaINS1_35MainloopSm100TmaUmmaWarpSpecializedILi9ELi2ELi2ENS5_IJNS4_1CILi1EEESB_SB_EEEEENS5_IJNSA_ILi128EEENSA_ILi176EEENSA_ILi64EEEEEENS_12float_e4m3_tENS5_IJlSB_lEEESI_SJ_NS4_8TiledMMAINS4_8MMA_AtomIJNS4_10MMA_TraitsINS4_19SM100_MMA_F8F6F4_SSEJSI_SI_fSE_SF_NS4_17integral_constantINS4_4UMMA5MajorELSQ_0EEESR_NSO_INSP_7ScaleInELSS_0EEEST_EEEEEENS4_6LayoutISC_NS5_IJNSA_ILi0EEESX_SX_EEEEENS5_IJNS4_10UnderscoreES10_S10_EEEEENS4_13SM90_TMA_LOADENS4_14ComposedLayoutINS4_7SwizzleILi2ELi4ELi3EEENS4_18smem_ptr_flag_bitsILi8EEENSW_INS5_IJNSA_ILi8EEESG_EEENS5_IJSG_SB_EEEEEEEvNS4_8identityES13_S1D_vS1E_EENS_8epilogue10collective18CollectiveEpilogueINS1G_23Sm100TmaWarpSpecializedILi1ELi1ELi176ELb0ELb0EEEJSH_NS5_IJNSW_ISE_SB_EENSW_ISF_SB_EEEEESI_SJ_SI_SJ_NS1G_6fusion15FusionCallbacksIS1K_NS1O_17LinearCombinationISI_fSI_fLNS_15FloatRoundStyleE2EEESH_S1N_JEEENS4_5SM1004TMEM4LOAD26SM100_TMEM_LOAD_32dp32b16xES13_NS14_INS15_ILi0ELi4ELi3EEES18_NSW_INS5_IJS19_NSA_ILi16EEEEEENS5_IJS1Z_SB_EEEEEEENS4_39AutoVectorizingCopyWithAssumedAlignmentILi128EEENS4_14SM90_TMA_STOREES23_S25_S25_EEEvvEEEEvNT_6ParamsE --------------------------
	.section	.text._ZN7cutlass13device_kernelINS_4gemm6kernel13GemmUniversalIN4cute5tupleIJiiiiEEENS1_10collective13CollectiveMmaINS1_35MainloopSm100TmaUmmaWarpSpecializedILi9ELi2ELi2ENS5_IJNS4_1CILi1EEESB_SB_EEEEENS5_IJNSA_ILi128EEENSA_ILi176EEENSA_ILi64EEEEEENS_12float_e4m3_tENS5_IJlSB_lEEESI_SJ_NS4_8TiledMMAINS4_8MMA_AtomIJNS4_10MMA_TraitsINS4_19SM100_MMA_F8F6F4_SSEJSI_SI_fSE_SF_NS4_17integral_constantINS4_4UMMA5MajorELSQ_0EEESR_NSO_INSP_7ScaleInELSS_0EEEST_EEEEEENS4_6LayoutISC_NS5_IJNSA_ILi0EEESX_SX_EEEEENS5_IJNS4_10UnderscoreES10_S10_EEEEENS4_13SM90_TMA_LOADENS4_14ComposedLayoutINS4_7SwizzleILi2ELi4ELi3EEENS4_18smem_ptr_flag_bitsILi8EEENSW_INS5_IJNSA_ILi8EEESG_EEENS5_IJSG_SB_EEEEEEEvNS4_8identityES13_S1D_vS1E_EENS_8epilogue10collective18CollectiveEpilogueINS1G_23Sm100TmaWarpSpecializedILi1ELi1ELi176ELb0ELb0EEEJSH_NS5_IJNSW_ISE_SB_EENSW_ISF_SB_EEEEESI_SJ_SI_SJ_NS1G_6fusion15FusionCallbacksIS1K_NS1O_17LinearCombinationISI_fSI_fLNS_15FloatRoundStyleE2EEESH_S1N_JEEENS4_5SM1004TMEM4LOAD26SM100_TMEM_LOAD_32dp32b16xES13_NS14_INS15_ILi0ELi4ELi3EEES18_NSW_INS5_IJS19_NSA_ILi16EEEEEENS5_IJS1Z_SB_EEEEEEENS4_39AutoVectorizingCopyWithAssumedAlignmentILi128EEENS4_14SM90_TMA_STOREES23_S25_S25_EEEvvEEEEvNT_6ParamsE,"ax",@progbits
	.align	128
.text._ZN7cutlass13device_kernelINS_4gemm6kernel13GemmUniversalIN4cute5tupleIJiiiiEEENS1_10collective13CollectiveMmaINS1_35MainloopSm100TmaUmmaWarpSpecializedILi9ELi2ELi2ENS5_IJNS4_1CILi1EEESB_SB_EEEEENS5_IJNSA_ILi128EEENSA_ILi176EEENSA_ILi64EEEEEENS_12float_e4m3_tENS5_IJlSB_lEEESI_SJ_NS4_8TiledMMAINS4_8MMA_AtomIJNS4_10MMA_TraitsINS4_19SM100_MMA_F8F6F4_SSEJSI_SI_fSE_SF_NS4_17integral_constantINS4_4UMMA5MajorELSQ_0EEESR_NSO_INSP_7ScaleInELSS_0EEEST_EEEEEENS4_6LayoutISC_NS5_IJNSA_ILi0EEESX_SX_EEEEENS5_IJNS4_10UnderscoreES10_S10_EEEEENS4_13SM90_TMA_LOADENS4_14ComposedLayoutINS4_7SwizzleILi2ELi4ELi3EEENS4_18smem_ptr_flag_bitsILi8EEENSW_INS5_IJNSA_ILi8EEESG_EEENS5_IJSG_SB_EEEEEEEvNS4_8identityES13_S1D_vS1E_EENS_8epilogue10collective18CollectiveEpilogueINS1G_23Sm100TmaWarpSpecializedILi1ELi1ELi176ELb0ELb0EEEJSH_NS5_IJNSW_ISE_SB_EENSW_ISF_SB_EEEEESI_SJ_SI_SJ_NS1G_6fusion15FusionCallbacksIS1K_NS1O_17LinearCombinationISI_fSI_fLNS_15FloatRoundStyleE2EEESH_S1N_JEEENS4_5SM1004TMEM4LOAD26SM100_TMEM_LOAD_32dp32b16xES13_NS14_INS15_ILi0ELi4ELi3EEES18_NSW_INS5_IJS19_NSA_ILi16EEEEEENS5_IJS1Z_SB_EEEEEEENS4_39AutoVectorizingCopyWithAssumedAlignmentILi128EEENS4_14SM90_TMA_STOREES23_S25_S25_EEEvvEEEEvNT_6ParamsE:
        .type           _ZN7cutlass13device_kernelINS_4gemm6kernel13GemmUniversalIN4cute5tupleIJiiiiEEENS1_10collective13CollectiveMmaINS1_35MainloopSm100TmaUmmaWarpSpecializedILi9ELi2ELi2ENS5_IJNS4_1CILi1EEESB_SB_EEEEENS5_IJNSA_ILi128EEENSA_ILi176EEENSA_ILi64EEEEEENS_12float_e4m3_tENS5_IJlSB_lEEESI_SJ_NS4_8TiledMMAINS4_8MMA_AtomIJNS4_10MMA_TraitsINS4_19SM100_MMA_F8F6F4_SSEJSI_SI_fSE_SF_NS4_17integral_constantINS4_4UMMA5MajorELSQ_0EEESR_NSO_INSP_7ScaleInELSS_0EEEST_EEEEEENS4_6LayoutISC_NS5_IJNSA_ILi0EEESX_SX_EEEEENS5_IJNS4_10UnderscoreES10_S10_EEEEENS4_13SM90_TMA_LOADENS4_14ComposedLayoutINS4_7SwizzleILi2ELi4ELi3EEENS4_18smem_ptr_flag_bitsILi8EEENSW_INS5_IJNSA_ILi8EEESG_EEENS5_IJSG_SB_EEEEEEEvNS4_8identityES13_S1D_vS1E_EENS_8epilogue10collective18CollectiveEpilogueINS1G_23Sm100TmaWarpSpecializedILi1ELi1ELi176ELb0ELb0EEEJSH_NS5_IJNSW_ISE_SB_EENSW_ISF_SB_EEEEESI_SJ_SI_SJ_NS1G_6fusion15FusionCallbacksIS1K_NS1O_17LinearCombinationISI_fSI_fLNS_15FloatRoundStyleE2EEESH_S1N_JEEENS4_5SM1004TMEM4LOAD26SM100_TMEM_LOAD_32dp32b16xES13_NS14_INS15_ILi0ELi4ELi3EEES18_NSW_INS5_IJS19_NSA_ILi16EEEEEENS5_IJS1Z_SB_EEEEEEENS4_39AutoVectorizingCopyWithAssumedAlignmentILi128EEENS4_14SM90_TMA_STOREES23_S25_S25_EEEvvEEEEvNT_6ParamsE,@function
        .size           _ZN7cutlass13device_kernelINS_4gemm6kernel13GemmUniversalIN4cute5tupleIJiiiiEEENS1_10collective13CollectiveMmaINS1_35MainloopSm100TmaUmmaWarpSpecializedILi9ELi2ELi2ENS5_IJNS4_1CILi1EEESB_SB_EEEEENS5_IJNSA_ILi128EEENSA_ILi176EEENSA_ILi64EEEEEENS_12float_e4m3_tENS5_IJlSB_lEEESI_SJ_NS4_8TiledMMAINS4_8MMA_AtomIJNS4_10MMA_TraitsINS4_19SM100_MMA_F8F6F4_SSEJSI_SI_fSE_SF_NS4_17integral_constantINS4_4UMMA5MajorELSQ_0EEESR_NSO_INSP_7ScaleInELSS_0EEEST_EEEEEENS4_6LayoutISC_NS5_IJNSA_ILi0EEESX_SX_EEEEENS5_IJNS4_10UnderscoreES10_S10_EEEEENS4_13SM90_TMA_LOADENS4_14ComposedLayoutINS4_7SwizzleILi2ELi4ELi3EEENS4_18smem_ptr_flag_bitsILi8EEENSW_INS5_IJNSA_ILi8EEESG_EEENS5_IJSG_SB_EEEEEEEvNS4_8identityES13_S1D_vS1E_EENS_8epilogue10collective18CollectiveEpilogueINS1G_23Sm100TmaWarpSpecializedILi1ELi1ELi176ELb0ELb0EEEJSH_NS5_IJNSW_ISE_SB_EENSW_ISF_SB_EEEEESI_SJ_SI_SJ_NS1G_6fusion15FusionCallbacksIS1K_NS1O_17LinearCombinationISI_fSI_fLNS_15FloatRoundStyleE2EEESH_S1N_JEEENS4_5SM1004TMEM4LOAD26SM100_TMEM_LOAD_32dp32b16xES13_NS14_INS15_ILi0ELi4ELi3EEES18_NSW_INS5_IJS19_NSA_ILi16EEEEEENS5_IJS1Z_SB_EEEEEEENS4_39AutoVectorizingCopyWithAssumedAlignmentILi128EEENS4_14SM90_TMA_STOREES23_S25_S25_EEEvvEEEEvNT_6ParamsE,(.L_x_147 - _ZN7cutlass13device_kernelINS_4gemm6kernel13GemmUniversalIN4cute5tupleIJiiiiEEENS1_10collective13CollectiveMmaINS1_35MainloopSm100TmaUmmaWarpSpecializedILi9ELi2ELi2ENS5_IJNS4_1CILi1EEESB_SB_EEEEENS5_IJNSA_ILi128EEENSA_ILi176EEENSA_ILi64EEEEEENS_12float_e4m3_tENS5_IJlSB_lEEESI_SJ_NS4_8TiledMMAINS4_8MMA_AtomIJNS4_10MMA_TraitsINS4_19SM100_MMA_F8F6F4_SSEJSI_SI_fSE_SF_NS4_17integral_constantINS4_4UMMA5MajorELSQ_0EEESR_NSO_INSP_7ScaleInELSS_0EEEST_EEEEEENS4_6LayoutISC_NS5_IJNSA_ILi0EEESX_SX_EEEEENS5_IJNS4_10UnderscoreES10_S10_EEEEENS4_13SM90_TMA_LOADENS4_14ComposedLayoutINS4_7SwizzleILi2ELi4ELi3EEENS4_18smem_ptr_flag_bitsILi8EEENSW_INS5_IJNSA_ILi8EEESG_EEENS5_IJSG_SB_EEEEEEEvNS4_8identityES13_S1D_vS1E_EENS_8epilogue10collective18CollectiveEpilogueINS1G_23Sm100TmaWarpSpecializedILi1ELi1ELi176ELb0ELb0EEEJSH_NS5_IJNSW_ISE_SB_EENSW_ISF_SB_EEEEESI_SJ_SI_SJ_NS1G_6fusion15FusionCallbacksIS1K_NS1O_17LinearCombinationISI_fSI_fLNS_15FloatRoundStyleE2EEESH_S1N_JEEENS4_5SM1004TMEM4LOAD26SM100_TMEM_LOAD_32dp32b16xES13_NS14_INS15_ILi0ELi4ELi3EEES18_NSW_INS5_IJS19_NSA_ILi16EEEEEENS5_IJS1Z_SB_EEEEEEENS4_39AutoVectorizingCopyWithAssumedAlignmentILi128EEENS4_14SM90_TMA_STOREES23_S25_S25_EEEvvEEEEvNT_6ParamsE)
        .other          _ZN7cutlass13device_kernelINS_4gemm6kernel13GemmUniversalIN4cute5tupleIJiiiiEEENS1_10collective13CollectiveMmaINS1_35MainloopSm100TmaUmmaWarpSpecializedILi9ELi2ELi2ENS5_IJNS4_1CILi1EEESB_SB_EEEEENS5_IJNSA_ILi128EEENSA_ILi176EEENSA_ILi64EEEEEENS_12float_e4m3_tENS5_IJlSB_lEEESI_SJ_NS4_8TiledMMAINS4_8MMA_AtomIJNS4_10MMA_TraitsINS4_19SM100_MMA_F8F6F4_SSEJSI_SI_fSE_SF_NS4_17integral_constantINS4_4UMMA5MajorELSQ_0EEESR_NSO_INSP_7ScaleInELSS_0EEEST_EEEEEENS4_6LayoutISC_NS5_IJNSA_ILi0EEESX_SX_EEEEENS5_IJNS4_10UnderscoreES10_S10_EEEEENS4_13SM90_TMA_LOADENS4_14ComposedLayoutINS4_7SwizzleILi2ELi4ELi3EEENS4_18smem_ptr_flag_bitsILi8EEENSW_INS5_IJNSA_ILi8EEESG_EEENS5_IJSG_SB_EEEEEEEvNS4_8identityES13_S1D_vS1E_EENS_8epilogue10collective18CollectiveEpilogueINS1G_23Sm100TmaWarpSpecializedILi1ELi1ELi176ELb0ELb0EEEJSH_NS5_IJNSW_ISE_SB_EENSW_ISF_SB_EEEEESI_SJ_SI_SJ_NS1G_6fusion15FusionCallbacksIS1K_NS1O_17LinearCombinationISI_fSI_fLNS_15FloatRoundStyleE2EEESH_S1N_JEEENS4_5SM1004TMEM4LOAD26SM100_TMEM_LOAD_32dp32b16xES13_NS14_INS15_ILi0ELi4ELi3EEES18_NSW_INS5_IJS19_NSA_ILi16EEEEEENS5_IJS1Z_SB_EEEEEEENS4_39AutoVectorizingCopyWithAssumedAlignmentILi128EEENS4_14SM90_TMA_STOREES23_S25_S25_EEEvvEEEEvNT_6ParamsE,@"STO_CUDA_ENTRY STV_DEFAULT"
_ZN7cutlass13device_kernelINS_4gemm6kernel13GemmUniversalIN4cute5tupleIJiiiiEEENS1_10collective13CollectiveMmaINS1_35MainloopSm100TmaUmmaWarpSpecializedILi9ELi2ELi2ENS5_IJNS4_1CILi1EEESB_SB_EEEEENS5_IJNSA_ILi128EEENSA_ILi176EEENSA_ILi64EEEEEENS_12float_e4m3_tENS5_IJlSB_lEEESI_SJ_NS4_8TiledMMAINS4_8MMA_AtomIJNS4_10MMA_TraitsINS4_19SM100_MMA_F8F6F4_SSEJSI_SI_fSE_SF_NS4_17integral_constantINS4_4UMMA5MajorELSQ_0EEESR_NSO_INSP_7ScaleInELSS_0EEEST_EEEEEENS4_6LayoutISC_NS5_IJNSA_ILi0EEESX_SX_EEEEENS5_IJNS4_10UnderscoreES10_S10_EEEEENS4_13SM90_TMA_LOADENS4_14ComposedLayoutINS4_7SwizzleILi2ELi4ELi3EEENS4_18smem_ptr_flag_bitsILi8EEENSW_INS5_IJNSA_ILi8EEESG_EEENS5_IJSG_SB_EEEEEEEvNS4_8identityES13_S1D_vS1E_EENS_8epilogue10collective18CollectiveEpilogueINS1G_23Sm100TmaWarpSpecializedILi1ELi1ELi176ELb0ELb0EEEJSH_NS5_IJNSW_ISE_SB_EENSW_ISF_SB_EEEEESI_SJ_SI_SJ_NS1G_6fusion15FusionCallbacksIS1K_NS1O_17LinearCombinationISI_fSI_fLNS_15FloatRoundStyleE2EEESH_S1N_JEEENS4_5SM1004TMEM4LOAD26SM100_TMEM_LOAD_32dp32b16xES13_NS14_INS15_ILi0ELi4ELi3EEES18_NSW_INS5_IJS19_NSA_ILi16EEEEEENS5_IJS1Z_SB_EEEEEEENS4_39AutoVectorizingCopyWithAssumedAlignmentILi128EEENS4_14SM90_TMA_STOREES23_S25_S25_EEEvvEEEEvNT_6ParamsE:
[----:B------:R-:W1:Y:S01]  /*0000*/  LDC R1, c[0x0][0x37c] ;  /* 0x0000df00ff017b82 */ /* 0x000e620000000800 */
[----:B------:R-:W2:Y:S01]  /*0010*/  S2R R6, SR_TID.X ;  /* 0x0000000000067919 */ /* 0x000ea20000002100 */
[----:B------:R-:W3:Y:S01]  /*0020*/  LDCU.64 UR4, c[0x0][0x890] ;  /* 0x00011200ff0477ac */ /* 0x000ee20008000a00 */
[----:B-1----:R-:W-:Y:S01]  /*0030*/  VIADD R1, R1, 0xffffff28 ;  /* 0xffffff2801017836 */ /* 0x002fe20000000000 */
[----:B------:R-:W-:Y:S01]  /*0040*/  ELECT P3, URZ, PT ;  /* 0x0000000000ff782f */ /* 0x000fe20003860000 */
[----:B------:R-:W1:Y:S01]  /*0050*/  LDCU.64 UR60, c[0x0][0x358] ;  /* 0x00006b00ff3c77ac */ /* 0x000e620008000a00 */
[----:B---3--:R-:W-:-:S04]  /*0060*/  UISETP.NE.U32.AND UP0, UPT, UR4, URZ, UPT ;  /* 0x000000ff0400728c */ /* 0x008fc8000bf05070 */
[----:B------:R-:W-:Y:S01]  /*0070*/  UISETP.NE.AND.EX UP0, UPT, UR5, URZ, UPT, UP0 ;  /* 0x000000ff0500728c */ /* 0x000fe2000bf05300 */
[----:B--2---:R-:W-:-:S05]  /*0080*/  SHF.R.U32.HI R2, RZ, 0x5, R6 ;  /* 0x00000005ff027819 */ /* 0x004fca0000011606 */
[----:B------:R-:W2:Y:S02]  /*0090*/  SHFL.IDX PT, R0, R2, RZ, 0x1f ;  /* 0x00001fff02007589 */ /* 0x000ea400000e0000 */
[----:B--2---:R-:W-:Y:S02]  /*00a0*/  R2UR UR12, R0 ;  /* 0x00000000000c72ca */ /* 0x004fe400000e0000 */
[----:B------:R-:W-:-:S05]  /*00b0*/  PRMT R0, RZ, 0x7610, R0 ;  /* 0x00007610ff007816 */ /* 0x000fca0000000000 */
[----:B------:R2:W-:Y:S01]  /*00c0*/  STL.S16 [R1+0x48], R0 ;  /* 0x0000480001007387 */ /* 0x0005e20000100600 */
[----:B-1----:R-:W-:Y:S07]  /*00d0*/  BRA.U UP0, `(.L_x_0) ;  /* 0x0000000100347547 */ /* 0x002fee000b800000 */
[----:B------:R-:W1:Y:S02]  /*00e0*/  LDCU.64 UR6, c[0x0][0x888] ;  /* 0x00011100ff0677ac */ /* 0x000e640008000a00 */
[----:B-1----:R-:W-:-:S04]  /*00f0*/  UISETP.NE.U32.AND UP0, UPT, UR6, URZ, UPT ;  /* 0x000000ff0600728c */ /* 0x002fc8000bf05070 */
[----:B------:R-:W-:-:S09]  /*0100*/  UISETP.NE.AND.EX UP0, UPT, UR7, URZ, UPT, UP0 ;  /* 0x000000ff0700728c */ /* 0x000fd2000bf05300 */
[----:B------:R-:W-:Y:S05]  /*0110*/  BRA.U !UP0, `(.L_x_1) ;  /* 0x0000000108187547 */ /* 0x000fea000b800000 */
[----:B------:R-:W2:Y:S02]  /*0120*/  LDC.64 R4, c[0x0][0x888] ;  /* 0x00022200ff047b82 */ /* 0x000ea40000000a00 */
[----:B--2---:R-:W2:Y:S02]  /*0130*/  LDG.E R0, desc[UR60][R4.64] ;  /* 0x0000003c04007981 */ /* 0x004ea4000c1e1900 */
[----:B--2---:R-:W-:Y:S01]  /*0140*/  R2UR UR45, R0 ;  /* 0x00000000002d72ca */ /* 0x004fe200000e0000 */
[----:B------:R-:W-:-:S05]  /*0150*/  HFMA2 R0, -RZ, RZ, 0, 5.9604644775390625e-08 ;  /* 0x00000001ff007431 */ /* 0x000fca00000001ff */
[----:B------:R1:W-:Y:S01]  /*0160*/  STL.S16 [R1+0x48], R0 ;  /* 0x0000480001007387 */ /* 0x0003e20000100600 */
[----:B------:R-:W-:Y:S07]  /*0170*/  BRA `(.L_x_0) ;  /* 0x00000000000c7947 */ /* 0x000fee0003800000 */
.L_x_1:
[----:B--2---:R-:W-:Y:S01]  /*0180*/  HFMA2 R0, -RZ, RZ, 0, 5.9604644775390625e-08 ;  /* 0x00000001ff007431 */ /* 0x004fe200000001ff */
[----:B------:R-:W3:Y:S04]  /*0190*/  LDCU UR45, c[0x0][0x880] ;  /* 0x00011000ff2d77ac */ /* 0x000ee80008000800 */
[----:B------:R4:W-:Y:S02]  /*01a0*/  STL.S16 [R1+0x48], R0 ;  /* 0x0000480001007387 */ /* 0x0009e40000100600 */
.L_x_0:
[----:B------:R-:W5:Y:S02]  /*01b0*/  LDCU.64 UR6, c[0x0][0x8b0] ;  /* 0x00011600ff0677ac */ /* 0x000f640008000a00 */
[----:B-----5:R-:W-:-:S04]  /*01c0*/  UISETP.NE.U32.AND UP0, UPT, UR6, URZ, UPT ;  /* 0x000000ff0600728c */ /* 0x020fc8000bf05070 */
[----:B------:R-:W-:-:S09]  /*01d0*/  UISETP.NE.AND.EX UP0, UPT, UR7, URZ, UPT, UP0 ;  /* 0x000000ff0700728c */ /* 0x000fd2000bf05300 */
[----:B------:R-:W-:Y:S05]  /*01e0*/  BRA.U UP0, `(.L_x_2) ;  /* 0x0000000100247547 */ /* 0x000fea000b800000 */
[----:B------:R-:W5:Y:S02]  /*01f0*/  LDCU.64 UR6, c[0x0][0x8a8] ;  /* 0x00011500ff0677ac */ /* 0x000f640008000a00 */
[----:B-----5:R-:W-:-:S04]  /*0200*/  UISETP.NE.U32.AND UP0, UPT, UR6, URZ, UPT ;  /* 0x000000ff0600728c */ /* 0x020fc8000bf05070 */
[----:B------:R-:W-:-:S09]  /*0210*/  UISETP.NE.AND.EX UP0, UPT, UR7, URZ, UPT, UP0 ;  /* 0x000000ff0700728c */ /* 0x000fd2000bf05300 */
[----:B------:R-:W-:Y:S05]  /*0220*/  BRA.U !UP0, `(.L_x_3) ;  /* 0x0000000108107547 */ /* 0x000fea000b800000 */
[----:B------:R-:W1:Y:S02]  /*0230*/  LDC.64 R4, c[0x0][0x8a8] ;  /* 0x00022a00ff047b82 */ /* 0x000e640000000a00 */
[----:B-12-4-:R-:W2:Y:S02]  /*0240*/  LDG.E R0, desc[UR60][R4.64] ;  /* 0x0000003c04007981 */ /* 0x016ea4000c1e1900 */
[----:B--2---:R-:W-:Y:S01]  /*0250*/  R2UR UR37, R0 ;  /* 0x00000000002572ca */ /* 0x004fe200000e0000 */
[----:B------:R-:W-:Y:S05]  /*0260*/  BRA `(.L_x_2) ;  /* 0x0000000000047947 */ /* 0x000fea0003800000 */
.L_x_3:
[----:B------:R-:W1:Y:S02]  /*0270*/  LDCU UR37, c[0x0][0x8a0] ;  /* 0x00011400ff2577ac */ /* 0x000e640008000800 */
.L_x_2:
[----:B------:R-:W-:Y:S01]  /*0280*/  IMAD.U32 R3, RZ, RZ, UR12 ;  /* 0x0000000cff037e24 */ /* 0x000fe2000f8e00ff */
[----:B------:R-:W-:Y:S04]  /*0290*/  BSSY.RECONVERGENT B0, `(.L_x_4) ;  /* 0x000000c000007945 */ /* 0x000fe80003800200 */
[C---:B------:R-:W-:Y:S02]  /*02a0*/  ISETP.NE.OR P1, PT, R3.reuse, 0x1, !P3 ;  /* 0x000000010300780c */ /* 0x040fe40005f25670 */
[----:B------:R-:W-:-:S11]  /*02b0*/  ISETP.NE.OR P0, PT, R3, 0x3, !P3 ;  /* 0x000000030300780c */ /* 0x000fd60005f05670 */
[----:B------:R-:W-:Y:S05]  /*02c0*/  @P1 BRA `(.L_x_5) ;  /* 0x0000000000201947 */ /* 0x000fea0003800000 */
[----:B------:R-:W5:Y:S02]  /*02d0*/  LDCU.64 UR6, c[0x0][0x348] ;  /* 0x00006900ff0677ac */ /* 0x000f640008000a00 */
[----:B-----5:R-:W-:Y:S02]  /*02e0*/  UIADD3 UR8, UP1, UPT, UR6, 0x80, URZ ;  /* 0x0000008006087890 */ /* 0x020fe4000ff3e0ff */
[----:B------:R-:W-:Y:S02]  /*02f0*/  UIADD3 UR6, UP0, UPT, UR6, 0x180, URZ ;  /* 0x0000018006067890 */ /* 0x000fe4000ff1e0ff */
[----:B------:R-:W-:Y:S02]  /*0300*/  UIADD3.X UR9, UPT, UPT, URZ, UR7, URZ, UP1, !UPT ;  /* 0x00000007ff097290 */ /* 0x000fe40008ffe4ff */
[----:B------:R-:W-:-:S07]  /*0310*/  UIADD3.X UR7, UPT, UPT, URZ, UR7, URZ, UP0, !UPT ;  /* 0x00000007ff077290 */ /* 0x000fce00087fe4ff */
[----:B------:R1:W-:Y:S02]  /*0320*/  UTMACCTL.PF [UR8] ;  /* 0x00000000080079b9 */ /* 0x0003e40008040000 */
[----:B------:R1:W-:Y:S02]  /*0330*/  UTMACCTL.PF [UR6] ;  /* 0x00000000060079b9 */ /* 0x0003e40008040000 */
[----:B-1----:R-:W-:Y:S01]  /*0340*/  NOP ;  /* 0x0000000000007918 */ /* 0x002fe20000000000 */
.L_x_5:
[----:B-1-3--:R-:W-:Y:S05]  /*0350*/  BSYNC.RECONVERGENT B0 ;  /* 0x0000000000007941 */ /* 0x00afea0003800200 */
.L_x_4:
[----:B------:R-:W-:Y:S04]  /*0360*/  BSSY.RECONVERGENT B0, `(.L_x_6) ;  /* 0x000000a000007945 */ /* 0x000fe80003800200 */
[----:B------:R-:W-:Y:S05]  /*0370*/  @P0 BRA `(.L_x_7) ;  /* 0x0000000000200947 */ /* 0x000fea0003800000 */
[----:B------:R-:W1:Y:S02]  /*0380*/  LDCU.64 UR6, c[0x0][0x348] ;  /* 0x00006900ff0677ac */ /* 0x000e640008000a00 */
[----:B-1----:R-:W-:Y:S02]  /*0390*/  UIADD3 UR8, UP1, UPT, UR6, 0x580, URZ ;  /* 0x0000058006087890 */ /* 0x002fe4000ff3e0ff */
[----:B------:R-:W-:Y:S02]  /*03a0*/  UIADD3 UR6, UP0, UPT, UR6, 0x680, URZ ;  /* 0x0000068006067890 */ /* 0x000fe4000ff1e0ff */
[----:B------:R-:W-:Y:S02]  /*03b0*/  UIADD3.X UR9, UPT, UPT, URZ, UR7, URZ, UP1, !UPT ;  /* 0x00000007ff097290 */ /* 0x000fe40008ffe4ff */
[----:B------:R-:W-:-:S07]  /*03c0*/  UIADD3.X UR7, UPT, UPT, URZ, UR7, URZ, UP0, !UPT ;  /* 0x00000007ff077290 */ /* 0x000fce00087fe4ff */
[----:B------:R1:W-:Y:S02]  /*03d0*/  UTMACCTL.PF [UR8] ;  /* 0x00000000080079b9 */ /* 0x0003e40008040000 */
[----:B------:R1:W-:Y:S02]  /*03e0*/  UTMACCTL.PF [UR6] ;  /* 0x00000000060079b9 */ /* 0x0003e40008040000 */
[----:B-1----:R-:W-:Y:S01]  /*03f0*/  NOP ;  /* 0x0000000000007918 */ /* 0x002fe20000000000 */
.L_x_7:
[----:B------:R-:W-:Y:S05]  /*0400*/  BSYNC.RECONVERGENT B0 ;  /* 0x0000000000007941 */ /* 0x000fea0003800200 */
.L_x_6:
[----:B------:R-:W1:Y:S01]  /*0410*/  LDCU.64 UR6, c[0x0][0x888] ;  /* 0x00011100ff0677ac */ /* 0x000e620008000a00 */
[----:B------:R-:W-:Y:S02]  /*0420*/  UISETP.EQ.U32.AND UP1, UPT, UR4, URZ, UPT ;  /* 0x000000ff0400728c */ /* 0x000fe4000bf22070 */
[----:B------:R-:W-:Y:S02]  /*0430*/  UPLOP3.LUT UP3, UPT, UPT, UPT, UPT, 0x80, 0x8 ;  /* 0x000000000008789c */ /* 0x000fe40003f6f070 */
[----:B-1----:R-:W-:-:S04]  /*0440*/  UISETP.NE.U32.AND UP0, UPT, UR6, URZ, UPT ;  /* 0x000000ff0600728c */ /* 0x002fc8000bf05070 */
[----:B------:R-:W-:-:S04]  /*0450*/  UISETP.NE.AND.EX UP2, UPT, UR7, URZ, UPT, UP0 ;  /* 0x000000ff0700728c */ /* 0x000fc8000bf45300 */
[----:B------:R-:W-:-:S04]  /*0460*/  UISETP.EQ.OR.EX UP4, UPT, UR5, URZ, !UP2, UP1 ;  /* 0x000000ff0500728c */ /* 0x000fc8000d782710 */
[----:B------:R-:W-:-:S06]  /*0470*/  UP2UR UR6, UPR, URZ, 0x10 ;  /* 0x00000010ff067883 */ /* 0x000fcc0008000000 */
[----:B--2-4-:R-:W-:-:S05]  /*0480*/  MOV R0, UR6 ;  /* 0x0000000600007c02 */ /* 0x014fca0008000f00 */
[----:B------:R1:W-:Y:S01]  /*0490*/  STL [R1+0x4c], R0 ;  /* 0x00004c0001007387 */ /* 0x0003e20000100800 */
[----:B------:R-:W-:Y:S05]  /*04a0*/  BRA.U !UP4, `(.L_x_8) ;  /* 0x000000010c207547 */ /* 0x000fea000b800000 */
[----:B------:R-:W-:Y:S01]  /*04b0*/  UISETP.NE.U32.AND UP1, UPT, UR4, URZ, UPT ;  /* 0x000000ff0400728c */ /* 0x000fe2000bf25070 */
[----:B------:R-:W-:Y:S01]  /*04c0*/  FSETP.NEU.AND P0, PT, RZ, UR45, PT ;  /* 0x0000002dff007c0b */ /* 0x000fe2000bf0d000 */
[----:B------:R-:W-:Y:S02]  /*04d0*/  USEL UR4, URZ, 0xffffffff, UP2 ;  /* 0xffffffffff047887 */ /* 0x000fe40009000000 */
[----:B------:R-:W-:-:S10]  /*04e0*/  UISETP.NE.AND.EX UP1, UPT, UR5, URZ, UPT, UP1 ;  /* 0x000000ff0500728c */ /* 0x000fd4000bf25310 */
[----:B------:R-:W-:Y:S01]  /*04f0*/  VOTEU.ANY UP0, P0 ;  /* 0x0000000000ff7886 */ /* 0x000fe20000000100 */
[----:B------:R-:W-:-:S04]  /*0500*/  @!UP1 USEL UR4, URZ, 0xffffffff, UP0 ;  /* 0xffffffffff049887 */ /* 0x000fc80008000000 */
[----:B------:R-:W-:-:S04]  /*0510*/  ULOP3.LUT UR4, UR4, 0x1, URZ, 0xc0, !UPT ;  /* 0x0000000104047892 */ /* 0x000fc8000f8ec0ff */
[----:B------:R-:W-:-:S11]  /*0520*/  UISETP.NE.U32.AND UP3, UPT, UR4, 0x1, UPT ;  /* 0x000000010400788c */ /* 0x000fd6000bf65070 */
.L_x_8:
[----:B-1----:R-:W1:Y:S01]  /*0530*/  SHFL.IDX PT, R0, R2, RZ, 0x1f ;  /* 0x00001fff02007589 */ /* 0x002e6200000e0000 */
[----:B------:R-:W-:-:S04]  /*0540*/  UISETP.NE.AND UP0, UPT, UR12, 0x2, UPT ;  /* 0x000000020c00788c */ /* 0x000fc8000bf05270 */
[----:B------:R-:W-:Y:S01]  /*0550*/  USEL UR29, URZ, 0x1, UP0 ;  /* 0x00000001ff1d7887 */ /* 0x000fe20008000000 */
[----:B-1----:R-:W-:-:S13]  /*0560*/  ISETP.NE.AND P0, PT, R0, RZ, PT ;  /* 0x000000ff0000720c */ /* 0x002fda0003f05270 */
[----:B------:R-:W-:Y:S05]  /*0570*/  @P0 BRA `(.L_x_9) ;  /* 0x00000000007c0947 */ /* 0x000fea0003800000 */
[----:B------:R-:W-:Y:S01]  /*0580*/  ELECT P0, URZ, PT ;  /* 0x0000000000ff782f */ /* 0x000fe20003800000 */
[----:B------:R-:W-:-:S12]  /*0590*/  BSSY.RECONVERGENT B0, `(.L_x_9) ;  /* 0x000001d000007945 */ /* 0x000fd80003800200 */
[----:B------:R-:W-:Y:S05]  /*05a0*/  @!P0 BRA `(.L_x_10) ;  /* 0x00000000006c8947 */ /* 0x000fea0003800000 */
[----:B------:R-:W1:Y:S01]  /*05b0*/  S2UR UR5, SR_CgaCtaId ;  /* 0x00000000000579c3 */ /* 0x000e620000008800 */
[----:B------:R-:W-:Y:S01]  /*05c0*/  UMOV UR6, 0x400 ;  /* 0x0000040000067882 */ /* 0x000fe20000000000 */
[----:B------:R-:W-:Y:S01]  /*05d0*/  UMOV UR4, 0x1 ;  /* 0x0000000100047882 */ /* 0x000fe20000000000 */
[----:B-1----:R-:W-:Y:S02]  /*05e0*/  ULEA UR5, UR5, UR6, 0x18 ;  /* 0x0000000605057291 */ /* 0x002fe4000f8ec0ff */
[----:B------:R-:W-:-:S04]  /*05f0*/  UIADD3 UR6, UPT, UPT, -UR4, 0x100000, URZ ;  /* 0x0010000004067890 */ /* 0x000fc8000fffe1ff */
[----:B------:R-:W-:Y:S02]  /*0600*/  USHF.L.U32 UR7, UR6, 0xb, URZ ;  /* 0x0000000b06077899 */ /* 0x000fe400080006ff */
[----:B------:R-:W-:Y:S01]  /*0610*/  USHF.L.U32 UR6, UR6, 0x1, URZ ;  /* 0x0000000106067899 */ /* 0x000fe200080006ff */
[----:B------:R-:W1:Y:S11]  /*0620*/  FENCE.VIEW.ASYNC.S ;  /* 0x00000000000073c6 */ /* 0x000e760000000000 */
[----:B-1----:R1:W2:Y:S01]  /*0630*/  SYNCS.EXCH.64 URZ, [UR5], UR6 ;  /* 0x0000000605ff75b2 */ /* 0x0022a20008000100 */
[----:B------:R1:W3:Y:S01]  /*0640*/  SYNCS.EXCH.64 URZ, [UR5+0x48], UR6 ;  /* 0x0000480605ff75b2 */ /* 0x0002e20008000100 */
[----:B------:R1:W4:Y:S01]  /*0650*/  SYNCS.EXCH.64 URZ, [UR5+0x8], UR6 ;  /* 0x0000080605ff75b2 */ /* 0x0003220008000100 */
[----:B------:R1:W1:Y:S01]  /*0660*/  SYNCS.EXCH.64 URZ, [UR5+0x50], UR6 ;  /* 0x0000500605ff75b2 */ /* 0x0002620008000100 */
        /* <DEDUP_REMOVED lines=14> */
[----:B------:R-:W-:Y:S01]  /*0750*/  NOP ;  /* 0x0000000000007918 */ /* 0x000fe20000000000 */
.L_x_10:
[----:B-1----:R-:W-:Y:S05]  /*0760*/  BSYNC.RECONVERGENT B0 ;  /* 0x0000000000007941 */ /* 0x002fea0003800200 */
.L_x_9:
[----:B------:R-:W1:Y:S01]  /*0770*/  SHFL.IDX PT, R0, R2, RZ, 0x1f ;  /* 0x00001fff02007589 */ /* 0x000e6200000e0000 */
[----:B------:R-:W-:Y:S01]  /*0780*/  NOP ;  /* 0x0000000000007918 */ /* 0x000fe20000000000 */
[----:B-1----:R-:W-:-:S13]  /*0790*/  ISETP.NE.AND P0, PT, R0, 0x1, PT ;  /* 0x000000010000780c */ /* 0x002fda0003f05270 */
[----:B------:R-:W-:Y:S05]  /*07a0*/  @P0 BRA `(.L_x_11) ;  /* 0x0000000000400947 */ /* 0x000fea0003800000 */
[----:B------:R-:W1:Y:S01]  /*07b0*/  S2UR UR6, SR_CgaCtaId ;  /* 0x00000000000679c3 */ /* 0x000e620000008800 */
[----:B------:R-:W-:Y:S01]  /*07c0*/  UMOV UR7, 0x400 ;  /* 0x0000040000077882 */ /* 0x000fe20000000000 */
[----:B------:R-:W-:Y:S01]  /*07d0*/  UMOV UR5, 0x20 ;  /* 0x0000002000057882 */ /* 0x000fe20000000000 */
[----:B------:R-:W-:Y:S01]  /*07e0*/  UMOV UR4, 0x80 ;  /* 0x0000008000047882 */ /* 0x000fe20000000000 */
[----:B------:R-:W-:-:S04]  /*07f0*/  UIADD3 UR8, UPT, UPT, -UR5, 0x100000, URZ ;  /* 0x0010000005087890 */ /* 0x000fc8000fffe1ff */
[----:B------:R-:W-:Y:S02]  /*0800*/  USHF.L.U32 UR9, UR8, 0xb, URZ ;  /* 0x0000000b08097899 */ /* 0x000fe400080006ff */
[----:B------:R-:W-:Y:S02]  /*0810*/  USHF.L.U32 UR8, UR8, 0x1, URZ ;  /* 0x0000000108087899 */ /* 0x000fe400080006ff */
[----:B------:R-:W-:-:S04]  /*0820*/  UIADD3 UR4, UPT, UPT, -UR4, 0x100000, URZ ;  /* 0x0010000004047890 */ /* 0x000fc8000fffe1ff */
[----:B------:R-:W-:Y:S02]  /*0830*/  USHF.L.U32 UR5, UR4, 0xb, URZ ;  /* 0x0000000b04057899 */ /* 0x000fe400080006ff */
[----:B------:R-:W-:Y:S01]  /*0840*/  USHF.L.U32 UR4, UR4, 0x1, URZ ;  /* 0x0000000104047899 */ /* 0x000fe200080006ff */
[----:B------:R-:W-:Y:S01]  /*0850*/  ELECT P0, URZ, PT ;  /* 0x0000000000ff782f */ /* 0x000fe20003800000 */
[----:B-1----:R-:W-:Y:S01]  /*0860*/  ULEA UR6, UR6, UR7, 0x18 ;  /* 0x0000000706067291 */ /* 0x002fe2000f8ec0ff */
[----:B------:R-:W1:Y:S11]  /*0870*/  FENCE.VIEW.ASYNC.S ;  /* 0x00000000000073c6 */ /* 0x000e760000000000 */
[----:B-1----:R1:W1:Y:S01]  /*0880*/  SYNCS.EXCH.64 URZ, [UR6+0x90], UR8 ;  /* 0x0000900806ff75b2 */ /* 0x0022620008000100 */
[----:B------:R1:W1:Y:S01]  /*0890*/  SYNCS.EXCH.64 URZ, [UR6+0x98], UR4 ;  /* 0x0000980406ff75b2 */ /* 0x0002620008000100 */
[----:B------:R-:W-:Y:S01]  /*08a0*/  NOP ;  /* 0x0000000000007918 */ /* 0x000fe20000000000 */
.L_x_11:
[----:B------:R-:W5:Y:S01]  /*08b0*/  SHFL.IDX PT, R0, R2, RZ, 0x1f ;  /* 0x00001fff02007589 */ /* 0x000f6200000e0000 */
[----:B------:R-:W-:Y:S01]  /*08c0*/  NOP ;  /* 0x0000000000007918 */ /* 0x000fe20000000000 */
[----:B-----5:R-:W-:-:S13]  /*08d0*/  ISETP.NE.AND P0, PT, R0, 0x3, PT ;  /* 0x000000030000780c */ /* 0x020fda0003f05270 */
[----:B------:R-:W-:Y:S05]  /*08e0*/  @P0 BRA `(.L_x_12) ;  /* 0x0000000000300947 */ /* 0x000fea0003800000 */
[----:B-1----:R-:W1:Y:S01]  /*08f0*/  S2UR UR5, SR_CgaCtaId ;  /* 0x00000000000579c3 */ /* 0x002e620000008800 */
[----:B------:R-:W-:Y:S01]  /*0900*/  UMOV UR6, 0x400 ;  /* 0x0000040000067882 */ /* 0x000fe20000000000 */
[----:B------:R-:W-:Y:S01]  /*0910*/  UMOV UR4, 0x20 ;  /* 0x0000002000047882 */ /* 0x000fe20000000000 */
[----:B------:R-:W-:Y:S01]  /*0920*/  ELECT P0, URZ, PT ;  /* 0x0000000000ff782f */ /* 0x000fe20003800000 */
[----:B-1----:R-:W-:Y:S02]  /*0930*/  ULEA UR5, UR5, UR6, 0x18 ;  /* 0x0000000605057291 */ /* 0x002fe4000f8ec0ff */
[----:B------:R-:W-:-:S04]  /*0940*/  UIADD3 UR6, UPT, UPT, -UR4, 0x100000, URZ ;  /* 0x0010000004067890 */ /* 0x000fc8000fffe1ff */
[----:B------:R-:W-:Y:S02]  /*0950*/  USHF.L.U32 UR7, UR6, 0xb, URZ ;  /* 0x0000000b06077899 */ /* 0x000fe400080006ff */
[----:B------:R-:W-:Y:S01]  /*0960*/  USHF.L.U32 UR6, UR6, 0x1, URZ ;  /* 0x0000000106067899 */ /* 0x000fe200080006ff */
[----:B------:R-:W1:Y:S11]  /*0970*/  FENCE.VIEW.ASYNC.S ;  /* 0x00000000000073c6 */ /* 0x000e760000000000 */
[----:B-1----:R1:W1:Y:S01]  /*0980*/  SYNCS.EXCH.64 URZ, [UR5+0xa0], UR6 ;  /* 0x0000a00605ff75b2 */ /* 0x0022620008000100 */
[----:B------:R1:W1:Y:S01]  /*0990*/  SYNCS.EXCH.64 URZ, [UR5+0xa8], UR6 ;  /* 0x0000a80605ff75b2 */ /* 0x0002620008000100 */
[----:B------:R-:W-:Y:S01]  /*09a0*/  NOP ;  /* 0x0000000000007918 */ /* 0x000fe20000000000 */
.L_x_12:
[----:B------:R-:W5:Y:S01]  /*09b0*/  SHFL.IDX PT, R0, R2, RZ, 0x1f ;  /* 0x00001fff02007589 */ /* 0x000f6200000e0000 */
[----:B------:R-:W-:Y:S01]  /*09c0*/  NOP ;  /* 0x0000000000007918 */ /* 0x000fe20000000000 */
[----:B-----5:R-:W-:-:S13]  /*09d0*/  ISETP.NE.AND P0, PT, R0, 0x4, PT ;  /* 0x000000040000780c */ /* 0x020fda0003f05270 */
[----:B------:R-:W-:Y:S05]  /*09e0*/  @P0 BRA `(.L_x_13) ;  /* 0x00000000004c0947 */ /* 0x000fea0003800000 */
[----:B-1----:R-:W1:Y:S01]  /*09f0*/  S2UR UR5, SR_CgaCtaId ;  /* 0x00000000000579c3 */ /* 0x002e620000008800 */
[----:B------:R-:W-:Y:S01]  /*0a00*/  UMOV UR7, 0x100 ;  /* 0x0000010000077882 */ /* 0x000fe20000000000 */
[----:B------:R-:W-:Y:S01]  /*0a10*/  UMOV UR6, 0x400 ;  /* 0x0000040000067882 */ /* 0x000fe20000000000 */
[----:B------:R-:W-:Y:S01]  /*0a20*/  USEL UR7, UR7, 0xe0, UP3 ;  /* 0x000000e007077887 */ /* 0x000fe20009800000 */
[----:B------:R-:W-:Y:S01]  /*0a30*/  UMOV UR4, 0x1 ;  /* 0x0000000100047882 */ /* 0x000fe20000000000 */
[----:B------:R-:W-:Y:S01]  /*0a40*/  ELECT P0, URZ, PT ;  /* 0x0000000000ff782f */ /* 0x000fe20003800000 */
[----:B------:R-:W-:-:S04]  /*0a50*/  UIADD3 UR8, UPT, UPT, -UR4, 0x100000, URZ ;  /* 0x0010000004087890 */ /* 0x000fc8000fffe1ff */
[----:B------:R-:W-:Y:S02]  /*0a60*/  USHF.L.U32 UR9, UR8, 0xb, URZ ;  /* 0x0000000b08097899 */ /* 0x000fe400080006ff */
[----:B------:R-:W-:Y:S02]  /*0a70*/  USHF.L.U32 UR8, UR8, 0x1, URZ ;  /* 0x0000000108087899 */ /* 0x000fe400080006ff */
[----:B-1----:R-:W-:Y:S02]  /*0a80*/  ULEA UR5, UR5, UR6, 0x18 ;  /* 0x0000000605057291 */ /* 0x002fe4000f8ec0ff */
[----:B------:R-:W-:-:S04]  /*0a90*/  UIADD3 UR6, UPT, UPT, -UR7, 0x100000, URZ ;  /* 0x0010000007067890 */ /* 0x000fc8000fffe1ff */
[----:B------:R-:W-:Y:S02]  /*0aa0*/  USHF.L.U32 UR7, UR6, 0xb, URZ ;  /* 0x0000000b06077899 */ /* 0x000fe400080006ff */
[----:B------:R-:W-:Y:S01]  /*0ab0*/  USHF.L.U32 UR6, UR6, 0x1, URZ ;  /* 0x0000000106067899 */ /* 0x000fe200080006ff */
[----:B------:R-:W1:Y:S03]  /*0ac0*/  FENCE.VIEW.ASYNC.S ;  /* 0x00000000000073c6 */ /* 0x000e660000000000 */
[----:B-1----:R1:W1:Y:S08]  /*0ad0*/  SYNCS.EXCH.64 URZ, [UR5+0xb0], UR8 ;  /* 0x0000b00805ff75b2 */ /* 0x0022700008000100 */
[----:B------:R1:W1:Y:S01]  /*0ae0*/  SYNCS.EXCH.64 URZ, [UR5+0xc0], UR6 ;  /* 0x0000c00605ff75b2 */ /* 0x0002620008000100 */
[----:B------:R1:W1:Y:S01]  /*0af0*/  SYNCS.EXCH.64 URZ, [UR5+0xb8], UR8 ;  /* 0x0000b80805ff75b2 */ /* 0x0002620008000100 */
[----:B------:R1:W1:Y:S01]  /*0b00*/  SYNCS.EXCH.64 URZ, [UR5+0xc8], UR6 ;  /* 0x0000c80605ff75b2 */ /* 0x0002620008000100 */
[----:B------:R-:W-:Y:S01]  /*0b10*/  NOP ;  /* 0x0000000000007918 */ /* 0x000fe20000000000 */
.L_x_13:
[----:B------:R-:W5:Y:S01]  /*0b20*/  SHFL.IDX PT, R0, R2, RZ, 0x1f ;  /* 0x00001fff02007589 */ /* 0x000f6200000e0000 */
[----:B------:R-:W-:Y:S01]  /*0b30*/  NOP ;  /* 0x0000000000007918 */ /* 0x000fe20000000000 */
[----:B-----5:R-:W-:-:S13]  /*0b40*/  ISETP.NE.AND P0, PT, R0, 0x5, PT ;  /* 0x000000050000780c */ /* 0x020fda0003f05270 */
[----:B------:R-:W-:Y:S05]  /*0b50*/  @P0 BRA `(.L_x_14) ;  /* 0x0000000000480947 */ /* 0x000fea0003800000 */
[----:B-1----:R-:W1:Y:S01]  /*0b60*/  S2UR UR6, SR_CgaCtaId ;  /* 0x00000000000679c3 */ /* 0x002e620000008800 */
        /* <DEDUP_REMOVED lines=14> */
[----:B------:R1:W1:Y:S01]  /*0c50*/  SYNCS.EXCH.64 URZ, [UR6+0xd8], UR8 ;  /* 0x0000d80806ff75b2 */ /* 0x0002620008000100 */
[----:B------:R1:W1:Y:S01]  /*0c60*/  SYNCS.EXCH.64 URZ, [UR6+0xe8], UR4 ;  /* 0x0000e80406ff75b2 */ /* 0x0002620008000100 */
[----:B------:R-:W-:Y:S01]  /*0c70*/  NOP ;  /* 0x0000000000007918 */ /* 0x000fe20000000000 */
.L_x_14:
[----:B------:R-:W5:Y:S01]  /*0c80*/  SHFL.IDX PT, R2, R2, RZ, 0x1f ;  /* 0x00001fff02027589 */ /* 0x000f6200000e0000 */
[----:B------:R-:W1:Y:S01]  /*0c90*/  S2UR UR63, SR_CTAID.X ;  /* 0x00000000003f79c3 */ /* 0x000e620000002500 */
[----:B------:R-:W-:-:S07]  /*0ca0*/  NOP ;  /* 0x0000000000007918 */ /* 0x000fce0000000000 */
[----:B------:R-:W1:Y:S01]  /*0cb0*/  S2UR UR62, SR_CTAID.Y ;  /* 0x00000000003e79c3 */ /* 0x000e620000002600 */
[----:B-----5:R-:W-:-:S13]  /*0cc0*/  ISETP.NE.AND P0, PT, R2, 0x3, PT ;  /* 0x000000030200780c */ /* 0x020fda0003f05270 */
[----:B-1----:R-:W-:Y:S05]  /*0cd0*/  @P0 BRA `(.L_x_15) ;  /* 0x0000000000380947 */ /* 0x002fea0003800000 */
[----:B------:R-:W1:Y:S01]  /*0ce0*/  S2UR UR5, SR_CgaCtaId ;  /* 0x00000000000579c3 */ /* 0x000e620000008800 */
        /* <DEDUP_REMOVED lines=10> */
[----:B------:R1:W1:Y:S01]  /*0d90*/  SYNCS.EXCH.64 URZ, [UR5+0xf8], UR6 ;  /* 0x0000f80605ff75b2 */ /* 0x0002620008000100 */
[----:B------:R1:W1:Y:S01]  /*0da0*/  SYNCS.EXCH.64 URZ, [UR5+0x108], UR6 ;  /* 0x0001080605ff75b2 */ /* 0x0002620008000100 */
[----:B------:R-:W-:Y:S01]  /*0db0*/  NOP ;  /* 0x0000000000007918 */ /* 0x000fe20000000000 */
.L_x_15:
[----:B------:R-:W-:-:S05]  /*0dc0*/  CS2R.32 R2, SR_CgaSize ;  /* 0x0000000000027805 */ /* 0x000fca0000008a00 */
[----:B------:R-:W-:-:S05]  /*0dd0*/  IMAD R2, R2, -0xa0, RZ ;  /* 0xffffff6002027824 */ /* 0x000fca00078e02ff */
[----:B-1----:R-:W-:-:S14]  /*0de0*/  R2UR UR5, R2 ;  /* 0x00000000020572ca */ /* 0x002fdc00000e0000 */
[----:B------:R-:W1:Y:S01]  /*0df0*/  LDCU UR5, c[0x0][UR5+0x2b0] ;  /* 0x00005600050577ac */ /* 0x000e620008000800 */
[----:B------:R-:W-:Y:S01]  /*0e00*/  I2FP.F32.U32 R2, UR63 ;  /* 0x0000003f00027c45 */ /* 0x000fe20008201000 */
[----:B------:R-:W-:Y:S01]  /*0e10*/  NOP ;  /* 0x0000000000007918 */ /* 0x000fe20000000000 */
[----:B------:R-:W-:Y:S02]  /*0e20*/  I2FP.F32.U32 R0, UR62 ;  /* 0x0000003e00007c45 */ /* 0x000fe40008201000 */
[----:B------:R-:W-:-:S06]  /*0e30*/  RPCMOV.32 Rpc.LO, R2 ;  /* 0x0000000200007352 */ /* 0x000fcc0000000000 */
[----:B------:R-:W-:-:S05]  /*0e40*/  CS2R.32 R2, SR_CgaSize ;  /* 0x0000000000027805 */ /* 0x000fca0000008a00 */
[----:B------:R-:W-:-:S05]  /*0e50*/  IMAD R2, R2, -0xa0, RZ ;  /* 0xffffff6002027824 */ /* 0x000fca00078e02ff */
[----:B------:R-:W-:Y:S02]  /*0e60*/  R2UR UR4, R2 ;  /* 0x00000000020472ca */ /* 0x000fe400000e0000 */
[----:B------:R-:W-:-:S12]  /*0e70*/  RPCMOV.32 R2, Rpc.LO ;  /* 0x0000000000027353 */ /* 0x000fd80000000000 */
[----:B------:R-:W5:Y:S01]  /*0e80*/  LDCU UR4, c[0x0][UR4+0x2b4] ;  /* 0x00005680040477ac */ /* 0x000f620008000800 */
[----:B------:R-:W2:Y:S01]  /*0e90*/  S2UR UR36, SR_CTAID.Z ;  /* 0x00000000002479c3 */ /* 0x000ea20000002700 */
[----:B------:R-:W3:Y:S01]  /*0ea0*/  LDCU UR13, c[0x0][0xb24] ;  /* 0x00016480ff0d77ac */ /* 0x000ee20008000800 */
[----:B-1----:R-:W-:-:S05]  /*0eb0*/  FMUL R2, R2, UR5 ;  /* 0x0000000502027c20 */ /* 0x002fca0008400000 */
[----:B------:R-:W-:-:S06]  /*0ec0*/  RPCMOV.32 Rpc.LO, R2 ;  /* 0x0000000200007352 */ /* 0x000fcc0000000000 */
[----:B------:R-:W-:-:S05]  /*0ed0*/  CS2R.32 R2, SR_CgaSize ;  /* 0x0000000000027805 */ /* 0x000fca0000008a00 */
[----:B------:R-:W-:-:S05]  /*0ee0*/  IMAD R2, R2, -0xa0, RZ ;  /* 0xffffff6002027824 */ /* 0x000fca00078e02ff */
[----:B------:R-:W-:Y:S02]  /*0ef0*/  R2UR UR5, R2 ;  /* 0x00000000020572ca */ /* 0x000fe400000e0000 */
[----:B------:R-:W-:-:S12]  /*0f00*/  RPCMOV.32 R2, Rpc.LO ;  /* 0x0000000000027353 */ /* 0x000fd80000000000 */
[----:B------:R-:W1:Y:S01]  /*0f10*/  LDCU UR5, c[0x0][UR5+0x2a0] ;  /* 0x00005400050577ac */ /* 0x000e620008000800 */
[----:B-----5:R-:W-:Y:S01]  /*0f20*/  FMUL R0, R0, UR4 ;  /* 0x0000000400007c20 */ /* 0x020fe20008400000 */
[----:B------:R-:W-:-:S06]  /*0f30*/  RPCMOV.32 Rpc.LO, R2 ;  /* 0x0000000200007352 */ /* 0x000fcc0000000000 */
[----:B------:R-:W-:-:S05]  /*0f40*/  CS2R.32 R2, SR_CgaSize ;  /* 0x0000000000027805 */ /* 0x000fca0000008a00 */
[----:B------:R-:W-:-:S05]  /*0f50*/  IMAD R2, R2, -0xa0, RZ ;  /* 0xffffff6002027824 */ /* 0x000fca00078e02ff */
[----:B------:R-:W-:Y:S02]  /*0f60*/  R2UR UR4, R2 ;  /* 0x00000000020472ca */ /* 0x000fe400000e0000 */
[----:B------:R-:W-:-:S12]  /*0f70*/  RPCMOV.32 R2, Rpc.LO ;  /* 0x0000000000027353 */ /* 0x000fd80000000000 */
[----:B------:R-:W5:Y:S01]  /*0f80*/  LDCU UR4, c[0x0][UR4+0x2a4] ;  /* 0x00005480040477ac */ /* 0x000f620008000800 */
[----:B------:R-:W4:Y:S01]  /*0f90*/  F2I.U32.TRUNC.NTZ R2, R2 ;  /* 0x0000000200027305 */ /* 0x000f22000020f000 */
[----:B---3--:R-:W-:-:S07]  /*0fa0*/  UISETP.GE.AND UP0, UPT, UR13, 0x1, UPT ;  /* 0x000000010d00788c */ /* 0x008fce000bf06270 */
[----:B------:R-:W3:Y:S01]  /*0fb0*/  F2I.U32.TRUNC.NTZ R0, R0 ;  /* 0x0000000000007305 */ /* 0x000ee2000020f000 */
[----:B----4-:R-:W-:Y:S02]  /*0fc0*/  R2UR UR47, R2 ;  /* 0x00000000022f72ca */ /* 0x010fe400000e0000 */
[----:B---3--:R-:W-:-:S11]  /*0fd0*/  R2UR UR46, R0 ;  /* 0x00000000002e72ca */ /* 0x008fd600000e0000 */
[----:B------:R-:W-:-:S04]  /*0fe0*/  UIADD3 UR47, UPT, UPT, -UR47, URZ, URZ ;  /* 0x000000ff2f2f7290 */ /* 0x000fc8000fffe1ff */
[----:B-1----:R-:W-:Y:S02]  /*0ff0*/  UIMAD UR47, UR5, UR47, UR63 ;  /* 0x0000002f052f72a4 */ /* 0x002fe4000f8e023f */
[----:B------:R-:W-:-:S04]  /*1000*/  UIADD3 UR46, UPT, UPT, -UR46, URZ, URZ ;  /* 0x000000ff2e2e7290 */ /* 0x000fc8000fffe1ff */
[----:B-----5:R-:W-:Y:S01]  /*1010*/  UIMAD UR46, UR4, UR46, UR62 ;  /* 0x0000002e042e72a4 */ /* 0x020fe2000f8e023e */
[----:B--2---:R-:W-:Y:S06]  /*1020*/  BAR.SYNC.DEFER_BLOCKING 0x0 ;  /* 0x0000000000007b1d */ /* 0x004fec0000010000 */
[----:B------:R-:W-:Y:S05]  /*1030*/  BRA.U !UP0, `(.L_x_16) ;  /* 0x0000000108b87547 */ /* 0x000fea000b800000 */
[----:B------:R-:W1:Y:S01]  /*1040*/  LDCU.128 UR4, c[0x0][0xb10] ;  /* 0x00016200ff0477ac */ /* 0x000e620008000c00 */
[----:B------:R-:W2:Y:S01]  /*1050*/  LDCU UR15, c[0x0][0x370] ;  /* 0x00006e00ff0f77ac */ /* 0x000ea20008000800 */
[----:B------:R-:W3:Y:S01]  /*1060*/  LDCU UR14, c[0x0][0x374] ;  /* 0x00006e80ff0e77ac */ /* 0x000ee20008000800 */
[----:B------:R-:W4:Y:S01]  /*1070*/  LDCU UR11, c[0x0][0xb0c] ;  /* 0x00016180ff0b77ac */ /* 0x000f220008000800 */
[----:B------:R-:W5:Y:S01]  /*1080*/  LDCU UR10, c[0x0][0xb20] ;  /* 0x00016400ff0a77ac */ /* 0x000f620008000800 */
[----:B------:R-:W5:Y:S01]  /*1090*/  LDCU.64 UR8, c[0x0][0xb28] ;  /* 0x00016500ff0877ac */ /* 0x000f620008000a00 */
[----:B-1----:R-:W-:Y:S02]  /*10a0*/  UISETP.NE.AND UP0, UPT, UR6, 0x1, UPT ;  /* 0x000000010600788c */ /* 0x002fe4000bf05270 */
[----:B---3--:R-:W-:Y:S02]  /*10b0*/  UIMAD.WIDE.U32 UR18, UR14, UR7, URZ ;  /* 0x000000070e1272a5 */ /* 0x008fe4000f8e00ff */
[----:B------:R-:W-:-:S02]  /*10c0*/  UISETP.NE.AND UP4, UPT, UR13, 0x1, UPT ;  /* 0x000000010d00788c */ /* 0x000fc4000bf85270 */
[----:B----4-:R-:W-:Y:S02]  /*10d0*/  UISETP.NE.AND UP1, UPT, UR11, 0x1, UPT ;  /* 0x000000010b00788c */ /* 0x010fe4000bf25270 */
[----:B------:R-:W-:Y:S02]  /*10e0*/  UIMAD.WIDE.U32 UR20, UR62, UR7, URZ ;  /* 0x000000073e1472a5 */ /* 0x000fe4000f8e00ff */
[----:B--2---:R-:W-:Y:S01]  /*10f0*/  UIMAD.WIDE.U32 UR16, UR15, UR4, URZ ;  /* 0x000000040f1072a5 */ /* 0x004fe2000f8e00ff */
[----:B------:R-:W-:Y:S01]  /*1100*/  UMOV UR7, UR19 ;  /* 0x0000001300077c82 */ /* 0x000fe20008000000 */
[----:B------:R-:W-:Y:S02]  /*1110*/  UIMAD.WIDE.U32 UR18, UR63, UR4, URZ ;  /* 0x000000043f1272a5 */ /* 0x000fe4000f8e00ff */
[----:B-----5:R-:W-:-:S03]  /*1120*/  @UP0 USHF.R.U32.HI UR14, URZ, UR10, UR7 ;  /* 0x0000000aff0e0299 */ /* 0x020fc60008011607 */
[----:B------:R-:W-:Y:S02]  /*1130*/  @UP1 USHF.R.U32.HI UR15, URZ, UR5, UR17 ;  /* 0x00000005ff0f1299 */ /* 0x000fe40008011611 */
[----:B------:R-:W-:Y:S02]  /*1140*/  UIMAD.WIDE.U32 UR16, UR14, UR8, URZ ;  /* 0x000000080e1072a5 */ /* 0x000fe4000f8e00ff */
[----:B------:R-:W-:Y:S02]  /*1150*/  USHF.R.U32.HI UR21, URZ, UR10, UR21 ;  /* 0x0000000aff157299 */ /* 0x000fe40008011615 */
[----:B------:R-:W-:Y:S02]  /*1160*/  UIMAD.WIDE.U32 UR22, UR15, UR8, URZ ;  /* 0x000000080f1672a5 */ /* 0x000fe4000f8e00ff */
[----:B------:R-:W-:Y:S02]  /*1170*/  @UP4 USHF.R.U32.HI UR14, URZ, UR9, UR17 ;  /* 0x00000009ff0e4299 */ /* 0x000fe40008011611 */
[----:B------:R-:W-:-:S02]  /*1180*/  USHF.R.U32.HI UR19, URZ, UR5, UR19 ;  /* 0x00000005ff137299 */ /* 0x000fc40008011613 */
[----:B------:R-:W-:Y:S02]  /*1190*/  USEL UR21, UR62, UR21, !UP0 ;  /* 0x000000153e157287 */ /* 0x000fe4000c000000 */
[----:B------:R-:W-:Y:S02]  /*11a0*/  @UP4 USHF.R.U32.HI UR15, URZ, UR9, UR23 ;  /* 0x00000009ff0f4299 */ /* 0x000fe40008011617 */
[----:B------:R-:W-:Y:S02]  /*11b0*/  UIMAD UR14, UR14, UR13, URZ ;  /* 0x0000000d0e0e72a4 */ /* 0x000fe4000f8e02ff */
[----:B------:R-:W-:Y:S02]  /*11c0*/  USEL UR19, UR63, UR19, !UP1 ;  /* 0x000000133f137287 */ /* 0x000fe4000c800000 */
[----:B------:R-:W-:Y:S02]  /*11d0*/  UIMAD UR4, UR15, UR13, URZ ;  /* 0x0000000d0f0472a4 */ /* 0x000fe4000f8e02ff */
[----:B------:R-:W-:-:S02]  /*11e0*/  UISETP.GE.AND UP0, UPT, UR21, UR14, UPT ;  /* 0x0000000e1500728c */ /* 0x000fc4000bf06270 */
[----:B------:R-:W-:Y:S02]  /*11f0*/  UIMAD.WIDE.U32 UR22, UR21, UR8, URZ ;  /* 0x00000008151672a5 */ /* 0x000fe4000f8e00ff */
[----:B------:R-:W-:Y:S02]  /*1200*/  UISETP.GE.OR UP0, UPT, UR19, UR4, UP0 ;  /* 0x000000041300728c */ /* 0x000fe40008706670 */
[----:B------:R-:W-:Y:S02]  /*1210*/  USHF.R.U32.HI UR4, URZ, UR9, UR23 ;  /* 0x00000009ff047299 */ /* 0x000fe40008011617 */
[----:B------:R-:W-:Y:S02]  /*1220*/  UIMAD.WIDE.U32 UR16, UR19, UR8, URZ ;  /* 0x00000008131072a5 */ /* 0x000fe4000f8e00ff */
[----:B------:R-:W-:Y:S02]  /*1230*/  USEL UR4, UR21, UR4, !UP4 ;  /* 0x0000000415047287 */ /* 0x000fe4000e000000 */
[----:B------:R-:W-:-:S02]  /*1240*/  UIADD3 UR5, UPT, UPT, -UR21, URZ, URZ ;  /* 0x000000ff15057290 */ /* 0x000fc4000fffe1ff */
[----:B------:R-:W-:Y:S02]  /*1250*/  UIADD3 UR8, UPT, UPT, -UR4, URZ, URZ ;  /* 0x000000ff04087290 */ /* 0x000fe4000fffe1ff */
[----:B------:R-:W-:Y:S02]  /*1260*/  @!UP0 USHF.R.U32.HI UR9, URZ, UR9, UR17 ;  /* 0x00000009ff098299 */ /* 0x000fe40008011611 */
[----:B------:R-:W-:Y:S02]  /*1270*/  UIMAD UR8, UR13, UR8, UR21 ;  /* 0x000000080d0872a4 */ /* 0x000fe4000f8e0215 */
[----:B------:R-:W-:Y:S02]  /*1280*/  @!UP0 USEL UR9, UR19, UR9, !UP4 ;  /* 0x0000000913098287 */ /* 0x000fe4000e000000 */
[----:B------:R-:W-:Y:S02]  /*1290*/  UIADD3 UR7, UPT, UPT, -UR19, URZ, URZ ;  /* 0x000000ff13077290 */ /* 0x000fe4000fffe1ff */
[----:B------:R-:W-:-:S02]  /*12a0*/  @!UP0 UIMAD UR8, UR8, UR15, UR9 ;  /* 0x0000000f080882a4 */ /* 0x000fc4000f8e0209 */
[----:B------:R-:W-:Y:S02]  /*12b0*/  @!UP0 UIADD3 UR4, UPT, UPT, UR4, -UR9, URZ ;  /* 0x8000000904048290 */ /* 0x000fe4000fffe0ff */
[----:B------:R-:W-:Y:S02]  /*12c0*/  UIMAD UR5, UR6, UR5, UR62 ;  /* 0x00000005060572a4 */ /* 0x000fe4000f8e023e */
[----:B------:R-:W-:Y:S02]  /*12d0*/  @!UP0 UIMAD UR21, UR4, UR13, UR19 ;  /* 0x0000000d041582a4 */ /* 0x000fe4000f8e0213 */
[----:B------:R-:W-:Y:S01]  /*12e0*/  UIMAD UR7, UR11, UR7, UR63 ;  /* 0x000000070b0772a4 */ /* 0x000fe2000f8e023f */
[----:B------:R-:W-:Y:S01]  /*12f0*/  @!UP0 UMOV UR19, UR8 ;  /* 0x0000000800138c82 */ /* 0x000fe20008000000 */
[----:B------:R-:W-:Y:S02]  /*1300*/  UIMAD UR62, UR21, UR6, UR5 ;  /* 0x00000006153e72a4 */ /* 0x000fe4000f8e0205 */
[----:B------:R-:W-:-:S12]  /*1310*/  UIMAD UR63, UR19, UR11, UR7 ;  /* 0x0000000b133f72a4 */ /* 0x000fd8000f8e0207 */
.L_x_16:
[----:B------:R-:W1:Y:S01]  /*1320*/  LDCU UR4, c[0x0][0xb30] ;  /* 0x00016600ff0477ac */ /* 0x000e620008000800 */
[----:B------:R-:W2:Y:S01]  /*1330*/  S2UR UR5, SR_CgaCtaId ;  /* 0x00000000000579c3 */ /* 0x000ea20000008800 */
[----:B-1----:R-:W-:-:S09]  /*1340*/  UISETP.NE.AND UP0, UPT, UR4, 0x1, UPT ;  /* 0x000000010400788c */ /* 0x002fd2000bf05270 */
[----:B--2---:R-:W-:Y:S05]  /*1350*/  BRA.U UP0, `(.L_x_17) ;  /* 0x0000000100407547 */ /* 0x004fea000b800000 */
[----:B------:R-:W1:Y:S01]  /*1360*/  LDCU.128 UR8, c[0x0][0xb10] ;  /* 0x00016200ff0877ac */ /* 0x000e620008000c00 */
[----:B------:R-:W2:Y:S01]  /*1370*/  LDCU UR6, c[0x0][0xb0c] ;  /* 0x00016180ff0677ac */ /* 0x000ea20008000800 */
[----:B------:R-:W3:Y:S01]  /*1380*/  LDCU UR4, c[0x0][0xb20] ;  /* 0x00016400ff0477ac */ /* 0x000ee20008000800 */
[----:B-1----:R-:W-:Y:S02]  /*1390*/  UIMAD.WIDE.U32 UR16, UR63, UR8, URZ ;  /* 0x000000083f1072a5 */ /* 0x002fe4000f8e00ff */
[----:B------:R-:W-:Y:S02]  /*13a0*/  UIMAD.WIDE.U32 UR14, UR62, UR11, URZ ;  /* 0x0000000b3e0e72a5 */ /* 0x000fe4000f8e00ff */
[----:B--2---:R-:W-:Y:S02]  /*13b0*/  UISETP.NE.AND UP1, UPT, UR6, 0x1, UPT ;  /* 0x000000010600788c */ /* 0x004fe4000bf25270 */
[----:B------:R-:W-:Y:S01]  /*13c0*/  UISETP.NE.AND UP0, UPT, UR10, 0x1, UPT ;  /* 0x000000010a00788c */ /* 0x000fe2000bf05270 */
[----:B------:R-:W-:Y:S01]  /*13d0*/  UMOV UR7, UR17 ;  /* 0x0000001100077c82 */ /* 0x000fe20008000000 */
[----:B---3--:R-:W-:-:S02]  /*13e0*/  USHF.R.U32.HI UR4, URZ, UR4, UR15 ;  /* 0x00000004ff047299 */ /* 0x008fc4000801160f */
[----:B------:R-:W-:Y:S02]  /*13f0*/  USHF.R.U32.HI UR7, URZ, UR9, UR7 ;  /* 0x00000009ff077299 */ /* 0x000fe40008011607 */
[----:B------:R-:W-:Y:S02]  /*1400*/  USEL UR4, UR62, UR4, !UP0 ;  /* 0x000000043e047287 */ /* 0x000fe4000c000000 */
[----:B------:R-:W-:-:S04]  /*1410*/  USEL UR7, UR63, UR7, !UP1 ;  /* 0x000000073f077287 */ /* 0x000fc8000c800000 */
[----:B------:R-:W-:Y:S02]  /*1420*/  UIADD3 UR8, UPT, UPT, UR7, -UR4, URZ ;  /* 0x8000000407087290 */ /* 0x000fe4000fffe0ff */
[----:B------:R-:W-:Y:S02]  /*1430*/  UIADD3 UR4, UPT, UPT, -UR7, UR4, URZ ;  /* 0x0000000407047290 */ /* 0x000fe4000fffe1ff */
[----:B------:R-:W-:Y:S02]  /*1440*/  UIMAD UR62, UR8, UR10, UR62 ;  /* 0x0000000a083e72a4 */ /* 0x000fe4000f8e023e */
[----:B------:R-:W-:-:S12]  /*1450*/  UIMAD UR63, UR4, UR6, UR63 ;  /* 0x00000006043f72a4 */ /* 0x000fd8000f8e023f */
.L_x_17:
[----:B------:R-:W-:Y:S01]  /*1460*/  BAR.SYNC.DEFER_BLOCKING 0x0 ;  /* 0x0000000000007b1d */ /* 0x000fe20000010000 */
[----:B------:R-:W-:Y:S01]  /*1470*/  UISETP.NE.AND UP0, UPT, UR12, 0x2, UPT ;  /* 0x000000020c00788c */ /* 0x000fe2000bf05270 */
[----:B------:R-:W-:Y:S02]  /*1480*/  ISETP.NE.OR P3, PT, R3, 0x2, !P3 ;  /* 0x000000020300780c */ /* 0x000fe40005f65670 */
[----:B------:R-:W-:Y:S02]  /*1490*/  LOP3.LUT R0, R6, 0x1f, RZ, 0xc0, !PT ;  /* 0x0000001f06007812 */ /* 0x000fe400078ec0ff */
[----:B------:R-:W1:Y:S04]  /*14a0*/  LDCU UR13, c[0x0][0xb24] ;  /* 0x00016480ff0d77ac */ /* 0x000e680008000800 */
[----:B------:R-:W-:Y:S05]  /*14b0*/  BRA.U UP0, `(.L_x_18) ;  /* 0x0000001500207547 */ /* 0x000fea000b800000 */
[----:B------:R-:W2:Y:S01]  /*14c0*/  LDCU UR26, c[0x0][0x38c] ;  /* 0x00007180ff1a77ac */ /* 0x000ea20008000800 */
[----:B------:R-:W-:Y:S01]  /*14d0*/  PLOP3.LUT P1, PT, PT, PT, UP3, 0x80, 0x8 ;  /* 0x000000000008781c */ /* 0x000fe20003f2f038 */
[----:B------:R-:W-:Y:S01]  /*14e0*/  IMAD.MOV.U32 R12, RZ, RZ, 0x1 ;  /* 0x00000001ff0c7424 */ /* 0x000fe200078e00ff */
[----:B------:R-:W-:Y:S02]  /*14f0*/  ISETP.EQ.OR P2, PT, R0, RZ, P3 ;  /* 0x000000ff0000720c */ /* 0x000fe40001f42670 */
[----:B------:R-:W-:Y:S02]  /*1500*/  CS2R R10, SRZ ;  /* 0x00000000000a7805 */ /* 0x000fe4000001ff00 */
[----:B------:R-:W-:Y:S01]  /*1510*/  PLOP3.LUT P1, PT, P1, PT, PT, 0x8, 0x80 ;  /* 0x000000000080781c */ /* 0x000fe20000f2e170 */
[----:B------:R-:W-:Y:S01]  /*1520*/  IMAD.MOV.U32 R9, RZ, RZ, RZ ;  /* 0x000000ffff097224 */ /* 0x000fe200078e00ff */
[----:B------:R-:W3:Y:S01]  /*1530*/  LDCU UR21, c[0x0][0x370] ;  /* 0x00006e00ff1577ac */ /* 0x000ee20008000800 */
[----:B------:R-:W-:Y:S01]  /*1540*/  IMAD.MOV.U32 R8, RZ, RZ, 0x1 ;  /* 0x00000001ff087424 */ /* 0x000fe200078e00ff */
[----:B------:R-:W4:Y:S01]  /*1550*/  LDCU.64 UR30, c[0x0][0x348] ;  /* 0x00006900ff1e77ac */ /* 0x000f220008000a00 */
[----:B------:R-:W1:Y:S01]  /*1560*/  LDCU UR15, c[0x0][0x374] ;  /* 0x00006e80ff0f77ac */ /* 0x000e620008000800 */
[----:B--2---:R-:W-:Y:S01]  /*1570*/  UIADD3 UR4, UPT, UPT, UR26, 0x3f, URZ ;  /* 0x0000003f1a047890 */ /* 0x004fe2000fffe0ff */
[----:B------:R-:W-:-:S03]  /*1580*/  UMOV UR24, URZ ;  /* 0x000000ff00187c82 */ /* 0x000fc60008000000 */
[----:B------:R-:W-:-:S04]  /*1590*/  USHF.R.S32.HI UR28, URZ, 0x1f, UR4 ;  /* 0x0000001fff1c7899 */ /* 0x000fc80008011404 */
[----:B------:R-:W-:Y:S02]  /*15a0*/  ULEA.HI UR28, UR28, UR4, URZ, 0x6 ;  /* 0x000000041c1c7291 */ /* 0x000fe4000f8f30ff */
[----:B------:R-:W-:Y:S02]  /*15b0*/  UIADD3 UR4, UPT, UPT, UR26, -0x1, URZ ;  /* 0xffffffff1a047890 */ /* 0x000fe4000fffe0ff */
[----:B------:R-:W-:Y:S02]  /*15c0*/  USHF.R.S32.HI UR28, URZ, 0x6, UR28 ;  /* 0x00000006ff1c7899 */ /* 0x000fe4000801141c */
[----:B------:R-:W-:Y:S02]  /*15d0*/  UISETP.GE.U32.AND UP1, UPT, UR4, -0x7f, UPT ;  /* 0xffffff810400788c */ /* 0x000fe4000bf26070 */
[----:B------:R-:W-:Y:S02]  /*15e0*/  UISETP.LT.U32.AND UP0, UPT, UR28, 0x9, UPT ;  /* 0x000000091c00788c */ /* 0x000fe4000bf01070 */
[----:B------:R-:W-:-:S02]  /*15f0*/  UIADD3 UR26, UPT, UPT, UR26, 0x7e, URZ ;  /* 0x0000007e1a1a7890 */ /* 0x000fc4000fffe0ff */
[----:B------:R-:W-:-:S04]  /*1600*/  USEL UR27, UR28, 0x9, UP0 ;  /* 0x000000091c1b7887 */ /* 0x000fc80008000000 */
[----:B------:R-:W-:Y:S02]  /*1610*/  UIADD3 UR14, UPT, UPT, UR27, -0x1, URZ ;  /* 0xffffffff1b0e7890 */ /* 0x000fe4000fffe0ff */
[----:B------:R-:W-:Y:S02]  /*1620*/  @UP1 UIADD3 UR14, UPT, UPT, UR27, URZ, URZ ;  /* 0x000000ff1b0e1290 */ /* 0x000fe4000fffe0ff */
[----:B------:R-:W-:Y:S02]  /*1630*/  UIADD3 UR25, UPT, UPT, UR28, -UR27, URZ ;  /* 0x8000001b1c197290 */ /* 0x000fe4000fffe0ff */
[----:B-1-34-:R-:W-:-:S12]  /*1640*/  UIADD3 UR14, UPT, UPT, UR14, 0x1, URZ ;  /* 0x000000010e0e7890 */ /* 0x01afd8000fffe0ff */
.L_x_36:
[----:B------:R-:W-:Y:S01]  /*1650*/  UISETP.NE.AND UP0, UPT, UR5, URZ, UPT ;  /* 0x000000ff0500728c */ /* 0x000fe2000bf05270 */
[----:B-1----:R-:W1:Y:S08]  /*1660*/  S2UR UR5, SR_CgaCtaId ;  /* 0x00000000000579c3 */ /* 0x002e700000008800 */
[----:B------:R-:W-:Y:S05]  /*1670*/  BRA.U UP0, `(.L_x_19) ;  /* 0x0000000100347547 */ /* 0x000fea000b800000 */
[----:B------:R-:W2:Y:S01]  /*1680*/  S2R R0, SR_CgaCtaId ;  /* 0x0000000000007919 */ /* 0x000ea20000008800 */
[----:B------:R-:W-:Y:S02]  /*1690*/  MOV R3, 0x400 ;  /* 0x0000040000037802 */ /* 0x000fe40000000f00 */
[----:B------:R-:W-:Y:S02]  /*16a0*/  SHF.L.U32 R2, R8, 0x1f, RZ ;  /* 0x0000001f08027819 */ /* 0x000fe400000006ff */
[----:B--2---:R-:W-:-:S05]  /*16b0*/  LEA R0, R0, R3, 0x18 ;  /* 0x0000000300007211 */ /* 0x004fca00078ec0ff */
[----:B------:R-:W-:-:S04]  /*16c0*/  IMAD R3, R9, 0x8, R0 ;  /* 0x0000000809037824 */ /* 0x000fc800078e0200 */
[----:B------:R-:W2:Y:S02]  /*16d0*/  SYNCS.PHASECHK.TRANS64.TRYWAIT P0, [R3+URZ+0x100], R2 ;  /* 0x00010002030075a7 */ /* 0x000ea400080011ff */
[----:B--2---:R-:W-:Y:S05]  /*16e0*/  @!P0 BRA `(.L_x_20) ;  /* 0x00000094002c8947 */ /* 0x004fea0003800000 */
.L_x_105:
[----:B------:R-:W-:Y:S01]  /*16f0*/  VIADD R9, R9, 0x1 ;  /* 0x0000000109097836 */ /* 0x000fe20000000000 */
[----:B------:R2:W-:Y:S04]  /*1700*/  SYNCS.ARRIVE.TRANS64.A1T0 RZ, [R3+URZ+0xf0], RZ ;  /* 0x0000f0ff03ff79a7 */ /* 0x0005e800081000ff */
[----:B------:R-:W-:-:S04]  /*1710*/  ISETP.NE.AND P0, PT, R9, 0x2, PT ;  /* 0x000000020900780c */ /* 0x000fc80003f05270 */
[----:B------:R-:W-:Y:S02]  /*1720*/  SEL R9, R9, RZ, P0 ;  /* 0x000000ff09097207 */ /* 0x000fe40000000000 */
[----:B--2---:R-:W-:-:S04]  /*1730*/  SEL R3, RZ, 0x1, P0 ;  /* 0x00000001ff037807 */ /* 0x004fc80000000000 */
[----:B------:R-:W-:-:S07]  /*1740*/  LOP3.LUT R8, R8, R3, RZ, 0x3c, !PT ;  /* 0x0000000308087212 */ /* 0x000fce00078e3cff */
.L_x_19:
[----:B------:R-:W-:Y:S01]  /*1750*/  UMOV UR4, 0x400 ;  /* 0x0000040000047882 */ /* 0x000fe20000000000 */
[----:B------:R-:W-:Y:S01]  /*1760*/  SHF.L.U32 R0, R12, 0x1f, RZ ;  /* 0x0000001f0c007819 */ /* 0x000fe200000006ff */
[----:B-1----:R-:W-:Y:S02]  /*1770*/  ULEA UR4, UR5, UR4, 0x18 ;  /* 0x0000000405047291 */ /* 0x002fe4000f8ec0ff */
[----:B------:R-:W-:Y:S02]  /*1780*/  UISETP.GE.U32.AND UP0, UPT, UR26, 0x7f, UPT ;  /* 0x0000007f1a00788c */ /* 0x000fe4000bf06070 */
[----:B------:R-:W-:Y:S02]  /*1790*/  ULEA UR6, UR24, UR4, 0x3 ;  /* 0x0000000418067291 */ /* 0x000fe4000f8e18ff */
[----:B------:R-:W-:Y:S02]  /*17a0*/  USHF.L.U32 UR35, UR63, 0x7, URZ ;  /* 0x000000073f237899 */ /* 0x000fe400080006ff */
[----:B------:R-:W-:Y:S01]  /*17b0*/  UIMAD UR11, UR62, 0xb0, URZ ;  /* 0x000000b03e0b78a4 */ /* 0x000fe2000f8e02ff */
[----:B------:R-:W-:-:S04]  /*17c0*/  UMOV UR29, URZ ;  /* 0x000000ff001d7c82 */ /* 0x000fc80008000000 */
[----:B------:R1:W2:Y:S01]  /*17d0*/  SYNCS.PHASECHK.TRANS64.TRYWAIT P0, [UR6+0x48], R0 ;  /* 0x00004800ff0075a7 */ /* 0x0002a20008001106 */
[----:B------:R-:W-:Y:S06]  /*17e0*/  BRA.U !UP0, `(.L_x_21) ;  /* 0x0000000108a87547 */ /* 0x000fec000b800000 */
[----:B------:R-:W-:Y:S01]  /*17f0*/  UMOV UR16, URZ ;  /* 0x000000ff00107c82 */ /* 0x000fe20008000000 */
[----:B------:R-:W-:-:S05]  /*1800*/  UMOV UR7, UR24 ;  /* 0x0000001800077c82 */ /* 0x000fca0008000000 */
.L_x_26:
[----:B--2---:R-:W-:Y:S01]  /*1810*/  @!P3 MOV R2, 0x4c00 ;  /* 0x00004c000002b802 */ /* 0x004fe20000000f00 */
[----:B---3--:R-:W-:Y:S01]  /*1820*/  ULEA UR33, UR7, UR4, 0x3 ;  /* 0x0000000407217291 */ /* 0x008fe2000f8e18ff */
[----:B--2-4-:R-:W-:Y:S11]  /*1830*/  @P0 BRA `(.L_x_22) ;  /* 0x00000000000c0947 */ /* 0x014ff60003800000 */
[----:B------:R-:W-:Y:S04]  /*1840*/  SHF.L.U32 R3, R12, 0x1f, RZ ;  /* 0x0000001f0c037819 */ /* 0x000fe800000006ff */
[----:B------:R-:W2:Y:S02]  /*1850*/  SYNCS.PHASECHK.TRANS64.TRYWAIT P0, [UR33+0x48], R3 ;  /* 0x00004803ff0075a7 */ /* 0x000ea40008001121 */
[----:B--2---:R-:W-:Y:S05]  /*1860*/  @!P0 BRA `(.L_x_23) ;  /* 0x0000009000e08947 */ /* 0x004fea0003800000 */
.L_x_22:
[----:B------:R2:W-:Y:S01]  /*1870*/  @!P3 SYNCS.ARRIVE.TRANS64 RZ, [UR33], R2 ;  /* 0x00000002ffffb9a7 */ /* 0x0005e20008000021 */
[----:B------:R-:W-:Y:S04]  /*1880*/  BSSY.RECONVERGENT B0, `(.L_x_24) ;  /* 0x0000003000007945 */ /* 0x000fe80003800200 */
[----:B------:R-:W-:Y:S05]  /*1890*/  @P2 BRA `(.L_x_25) ;  /* 0x0000000000042947 */ /* 0x000fea0003800000 */
[----:B------:R-:W-:Y:S05]  /*18a0*/  BPT.TRAP 0x1 ;  /* 0x000000040000795c */ /* 0x000fea0000300000 */
.L_x_25:
[----:B------:R-:W-:Y:S05]  /*18b0*/  BSYNC.RECONVERGENT B0 ;  /* 0x0000000000007941 */ /* 0x000fea0003800200 */
.L_x_24:
[----:B------:R-:W-:Y:S02]  /*18c0*/  UIADD3 UR24, UPT, UPT, UR7, 0x1, URZ ;  /* 0x0000000107187890 */ /* 0x000fe4000fffe0ff */
[----:B------:R-:W-:Y:S02]  /*18d0*/  UIADD3 UR18, UP1, UPT, UR30, 0x80, URZ ;  /* 0x000000801e127890 */ /* 0x000fe4000ff3e0ff */
[----:B------:R-:W-:Y:S02]  /*18e0*/  UISETP.NE.AND UP0, UPT, UR24, 0x9, UPT ;  /* 0x000000091800788c */ /* 0x000fe4000bf05270 */
[----:B------:R-:W-:Y:S02]  /*18f0*/  ULEA UR32, UR7, UR4, 0xd ;  /* 0x0000000407207291 */ /* 0x000fe4000f8e68ff */
[----:B------:R-:W-:Y:S02]  /*1900*/  USEL UR9, URZ, 0x1, UP0 ;  /* 0x00000001ff097887 */ /* 0x000fe40008000000 */
[----:B------:R-:W-:Y:S02]  /*1910*/  USEL UR24, UR24, URZ, UP0 ;  /* 0x000000ff18187287 */ /* 0x000fe40008000000 */
[----:B------:R-:W-:Y:S02]  /*1920*/  USHF.L.U32 UR34, UR16, 0x6, URZ ;  /* 0x0000000610227899 */ /* 0x000fe400080006ff */
[----:B------:R-:W-:Y:S01]  /*1930*/  ULEA UR8, UR24, UR4, 0x3 ;  /* 0x0000000418087291 */ /* 0x000fe2000f8e18ff */
[----:B------:R-:W-:Y:S01]  /*1940*/  LOP3.LUT R12, R12, UR9, RZ, 0x3c, !PT ;  /* 0x000000090c0c7c12 */ /* 0x000fe2000f8e3cff */
[----:B------:R-:W-:Y:S02]  /*1950*/  UIADD3.X UR19, UPT, UPT, URZ, UR31, URZ, UP1, !UPT ;  /* 0x0000001fff137290 */ /* 0x000fe40008ffe4ff */
[----:B------:R-:W-:Y:S01]  /*1960*/  UIADD3 UR32, UPT, UPT, UR32, 0xb200, URZ ;  /* 0x0000b20020207890 */ /* 0x000fe2000fffe0ff */
[----:B-1----:R-:W-:Y:S01]  /*1970*/  SHF.L.U32 R0, R12, 0x1f, RZ ;  /* 0x0000001f0c007819 */ /* 0x002fe200000006ff */
[----:B------:R-:W-:Y:S02]  /*1980*/  UIMAD UR6, UR7, 0x2c00, UR4 ;  /* 0x00002c00070678a4 */ /* 0x000fe4000f8e0204 */
[----:B------:R-:W-:Y:S01]  /*1990*/  UIADD3 UR38, UP0, UPT, UR30, 0x180, URZ ;  /* 0x000001801e267890 */ /* 0x000fe2000ff1e0ff */
[----:B------:R3:W4:Y:S01]  /*19a0*/  SYNCS.PHASECHK.TRANS64.TRYWAIT P0, [UR8+0x48], R0 ;  /* 0x00004800ff0075a7 */ /* 0x0007220008001108 */
[----:B------:R-:W-:Y:S01]  /*19b0*/  UMOV UR40, 0x0 ;  /* 0x0000000000287882 */ /* 0x000fe20000000000 */
[----:B------:R-:W-:Y:S01]  /*19c0*/  UMOV UR41, 0x10000000 ;  /* 0x1000000000297882 */ /* 0x000fe20000000000 */
[----:B------:R-:W-:Y:S01]  /*19d0*/  UIADD3 UR8, UPT, UPT, UR6, 0x1d200, URZ ;  /* 0x0001d20006087890 */ /* 0x000fe2000fffe0ff */
[----:B------:R3:W-:Y:S01]  /*19e0*/  UTMALDG.3D [UR32], [UR18], desc[UR40] ;  /* 0x00002820120075b4 */ /* 0x0007e20008011000 */
[----:B------:R-:W-:Y:S02]  /*19f0*/  UIADD3.X UR39, UPT, UPT, URZ, UR31, URZ, UP0, !UPT ;  /* 0x0000001fff277290 */ /* 0x000fe400087fe4ff */
[----:B------:R-:W-:Y:S01]  /*1a00*/  UIADD3 UR16, UPT, UPT, UR16, 0x1, URZ ;  /* 0x0000000110107890 */ /* 0x000fe2000fffe0ff */
[----:B------:R-:W-:Y:S01]  /*1a10*/  UMOV UR12, UR36 ;  /* 0x00000024000c7c82 */ /* 0x000fe20008000000 */
[----:B------:R-:W-:Y:S01]  /*1a20*/  UMOV UR9, UR33 ;  /* 0x0000002100097c82 */ /* 0x000fe20008000000 */
[----:B------:R-:W-:Y:S01]  /*1a30*/  UMOV UR10, UR34 ;  /* 0x00000022000a7c82 */ /* 0x000fe20008000000 */
[----:B------:R-:W-:Y:S03]  /*1a40*/  UISETP.NE.AND UP0, UPT, UR16, UR14, UPT ;  /* 0x0000000e1000728c */ /* 0x000fe6000bf05270 */
[----:B------:R3:W-:Y:S01]  /*1a50*/  UTMALDG.3D [UR8], [UR38], desc[UR40] ;  /* 0x00002808260075b4 */ /* 0x0007e20008011000 */
[----:B------:R-:W-:Y:S01]  /*1a60*/  UMOV UR29, UR14 ;  /* 0x0000000e001d7c82 */ /* 0x000fe20008000000 */
[----:B------:R-:W-:Y:S04]  /*1a70*/  UMOV UR7, UR24 ;  /* 0x0000001800077c82 */ /* 0x000fe80008000000 */
[----:B------:R-:W-:Y:S05]  /*1a80*/  BRA.U UP0, `(.L_x_26) ;  /* 0xfffffffd00607547 */ /* 0x000fea000b83ffff */
.L_x_21:
[----:B------:R-:W-:Y:S01]  /*1a90*/  ULEA UR6, UR24, UR4, 0x3 ;  /* 0x0000000418067291 */ /* 0x000fe2000f8e18ff */
[----:B-1-3--:R-:W-:Y:S01]  /*1aa0*/  SHF.L.U32 R0, R12, 0x1f, RZ ;  /* 0x0000001f0c007819 */ /* 0x00afe200000006ff */
[----:B------:R-:W-:Y:S01]  /*1ab0*/  @!P1 SYNCS.ARRIVE.TRANS64.A1T0 RZ, [UR4+0xa8], RZ ;  /* 0x0000a8ffffff99a7 */ /* 0x000fe20008100004 */
[----:B------:R-:W-:-:S06]  /*1ac0*/  UISETP.GT.AND UP0, UPT, UR28, UR27, UPT ;  /* 0x0000001b1c00728c */ /* 0x000fcc000bf04270 */
[----:B--2-4-:R1:W2:Y:S03]  /*1ad0*/  SYNCS.PHASECHK.TRANS64.TRYWAIT P0, [UR6+0x48], R0 ;  /* 0x00004800ff0075a7 */ /* 0x0142a60008001106 */
[----:B------:R-:W-:Y:S05]  /*1ae0*/  BRA.U !UP0, `(.L_x_27) ;  /* 0x0000000108ac7547 */ /* 0x000fea000b800000 */
[----:B------:R-:W-:Y:S01]  /*1af0*/  UIADD3 UR32, UPT, UPT, UR25, UR29, URZ ;  /* 0x0000001d19207290 */ /* 0x000fe2000fffe0ff */
[----:B------:R-:W-:-:S11]  /*1b00*/  UMOV UR7, UR24 ;  /* 0x0000001800077c82 */ /* 0x000fd60008000000 */
.L_x_32:
[----:B--2---:R-:W-:Y:S01]  /*1b10*/  @!P3 MOV R2, 0x4c00 ;  /* 0x00004c000002b802 */ /* 0x004fe20000000f00 */
[----:B---3--:R-:W-:Y:S01]  /*1b20*/  ULEA UR17, UR7, UR4, 0x3 ;  /* 0x0000000407117291 */ /* 0x008fe2000f8e18ff */
[----:B--2-4-:R-:W-:Y:S11]  /*1b30*/  @P0 BRA `(.L_x_28) ;  /* 0x00000000000c0947 */ /* 0x014ff60003800000 */
[----:B------:R-:W-:Y:S04]  /*1b40*/  SHF.L.U32 R3, R12, 0x1f, RZ ;  /* 0x0000001f0c037819 */ /* 0x000fe800000006ff */
[----:B------:R-:W2:Y:S02]  /*1b50*/  SYNCS.PHASECHK.TRANS64.TRYWAIT P0, [UR17+0x48], R3 ;  /* 0x00004803ff0075a7 */ /* 0x000ea40008001111 */
[----:B--2---:R-:W-:Y:S05]  /*1b60*/  @!P0 BRA `(.L_x_29) ;  /* 0x0000009000388947 */ /* 0x004fea0003800000 */
.L_x_28:
[----:B------:R2:W-:Y:S01]  /*1b70*/  @!P3 SYNCS.ARRIVE.TRANS64 RZ, [UR17], R2 ;  /* 0x00000002ffffb9a7 */ /* 0x0005e20008000011 */
[----:B------:R-:W-:Y:S04]  /*1b80*/  BSSY.RECONVERGENT B0, `(.L_x_30) ;  /* 0x0000003000007945 */ /* 0x000fe80003800200 */
[----:B------:R-:W-:Y:S05]  /*1b90*/  @P2 BRA `(.L_x_31) ;  /* 0x0000000000042947 */ /* 0x000fea0003800000 */
[----:B------:R-:W-:Y:S05]  /*1ba0*/  BPT.TRAP 0x1 ;  /* 0x000000040000795c */ /* 0x000fea0000300000 */
.L_x_31:
[----:B------:R-:W-:Y:S05]  /*1bb0*/  BSYNC.RECONVERGENT B0 ;  /* 0x0000000000007941 */ /* 0x000fea0003800200 */
.L_x_30:
[----:B------:R-:W-:Y:S02]  /*1bc0*/  UIADD3 UR24, UPT, UPT, UR7, 0x1, URZ ;  /* 0x0000000107187890 */ /* 0x000fe4000fffe0ff */
[----:B------:R-:W-:Y:S02]  /*1bd0*/  ULEA UR16, UR7, UR4, 0xd ;  /* 0x0000000407107291 */ /* 0x000fe4000f8e68ff */
[----:B------:R-:W-:Y:S02]  /*1be0*/  UISETP.NE.AND UP0, UPT, UR24, 0x9, UPT ;  /* 0x000000091800788c */ /* 0x000fe4000bf05270 */
[----:B------:R-:W-:Y:S02]  /*1bf0*/  UIADD3 UR42, UP1, UPT, UR30, 0x80, URZ ;  /* 0x000000801e2a7890 */ /* 0x000fe4000ff3e0ff */
[----:B------:R-:W-:Y:S02]  /*1c00*/  USEL UR9, URZ, 0x1, UP0 ;  /* 0x00000001ff097887 */ /* 0x000fe40008000000 */
[----:B------:R-:W-:Y:S02]  /*1c10*/  USEL UR24, UR24, URZ, UP0 ;  /* 0x000000ff18187287 */ /* 0x000fe40008000000 */
[----:B------:R-:W-:Y:S02]  /*1c20*/  USHF.L.U32 UR18, UR29, 0x6, URZ ;  /* 0x000000061d127899 */ /* 0x000fe400080006ff */
[----:B------:R-:W-:Y:S01]  /*1c30*/  ULEA UR8, UR24, UR4, 0x3 ;  /* 0x0000000418087291 */ /* 0x000fe2000f8e18ff */
[----:B------:R-:W-:Y:S01]  /*1c40*/  LOP3.LUT R12, R12, UR9, RZ, 0x3c, !PT ;  /* 0x000000090c0c7c12 */ /* 0x000fe2000f8e3cff */
[----:B------:R-:W-:Y:S02]  /*1c50*/  UIADD3 UR16, UPT, UPT, UR16, 0xb200, URZ ;  /* 0x0000b20010107890 */ /* 0x000fe4000fffe0ff */
[----:B------:R-:W-:Y:S01]  /*1c60*/  UIADD3.X UR43, UPT, UPT, URZ, UR31, URZ, UP1, !UPT ;  /* 0x0000001fff2b7290 */ /* 0x000fe20008ffe4ff */
[----:B-1----:R-:W-:Y:S01]  /*1c70*/  SHF.L.U32 R0, R12, 0x1f, RZ ;  /* 0x0000001f0c007819 */ /* 0x002fe200000006ff */
[----:B------:R-:W-:Y:S02]  /*1c80*/  UIMAD UR6, UR7, 0x2c00, UR4 ;  /* 0x00002c00070678a4 */ /* 0x000fe4000f8e0204 */
[----:B------:R-:W-:Y:S01]  /*1c90*/  UIADD3 UR40, UP0, UPT, UR30, 0x180, URZ ;  /* 0x000001801e287890 */ /* 0x000fe2000ff1e0ff */
[----:B------:R3:W4:Y:S01]  /*1ca0*/  SYNCS.PHASECHK.TRANS64.TRYWAIT P0, [UR8+0x48], R0 ;  /* 0x00004800ff0075a7 */ /* 0x0007220008001108 */
[----:B------:R-:W-:Y:S01]  /*1cb0*/  UIADD3 UR8, UPT, UPT, UR6, 0x1d200, URZ ;  /* 0x0001d20006087890 */ /* 0x000fe2000fffe0ff */
[----:B------:R-:W-:Y:S01]  /*1cc0*/  UMOV UR38, 0x0 ;  /* 0x0000000000267882 */ /* 0x000fe20000000000 */
[----:B------:R-:W-:Y:S01]  /*1cd0*/  UMOV UR39, 0x10000000 ;  /* 0x1000000000277882 */ /* 0x000fe20000000000 */
[----:B------:R-:W-:Y:S01]  /*1ce0*/  UMOV UR19, UR35 ;  /* 0x0000002300137c82 */ /* 0x000fe20008000000 */
[----:B------:R-:W-:Y:S01]  /*1cf0*/  UMOV UR20, UR36 ;  /* 0x0000002400147c82 */ /* 0x000fe20008000000 */
[----:B------:R-:W-:Y:S01]  /*1d00*/  UIADD3.X UR41, UPT, UPT, URZ, UR31, URZ, UP0, !UPT ;  /* 0x0000001fff297290 */ /* 0x000fe200087fe4ff */
[----:B------:R3:W-:Y:S01]  /*1d10*/  UTMALDG.3D [UR16], [UR42], desc[UR38] ;  /* 0x000026102a0075b4 */ /* 0x0007e20008011000 */
[----:B------:R-:W-:Y:S01]  /*1d20*/  UIADD3 UR29, UPT, UPT, UR29, 0x1, URZ ;  /* 0x000000011d1d7890 */ /* 0x000fe2000fffe0ff */
[----:B------:R-:W-:Y:S01]  /*1d30*/  UMOV UR12, UR36 ;  /* 0x00000024000c7c82 */ /* 0x000fe20008000000 */
[----:B------:R-:W-:Y:S01]  /*1d40*/  UMOV UR9, UR17 ;  /* 0x0000001100097c82 */ /* 0x000fe20008000000 */
[----:B------:R-:W-:Y:S01]  /*1d50*/  UMOV UR10, UR18 ;  /* 0x00000012000a7c82 */ /* 0x000fe20008000000 */
[----:B------:R-:W-:Y:S03]  /*1d60*/  UISETP.NE.AND UP0, UPT, UR29, UR32, UPT ;  /* 0x000000201d00728c */ /* 0x000fe6000bf05270 */
[----:B------:R3:W-:Y:S01]  /*1d70*/  UTMALDG.3D [UR8], [UR40], desc[UR38] ;  /* 0x00002608280075b4 */ /* 0x0007e20008011000 */
[----:B------:R-:W-:Y:S05]  /*1d80*/  UMOV UR7, UR24 ;  /* 0x0000001800077c82 */ /* 0x000fea0008000000 */
[----:B------:R-:W-:Y:S05]  /*1d90*/  BRA.U UP0, `(.L_x_32) ;  /* 0xfffffffd005c7547 */ /* 0x000fea000b83ffff */
.L_x_27:
[C---:B------:R-:W-:Y:S01]  /*1da0*/  LEA R3, R11.reuse, UR4, 0x3 ;  /* 0x000000040b037c11 */ /* 0x040fe2000f8e18ff */
[----:B------:R-:W-:Y:S01]  /*1db0*/  NOP ;  /* 0x0000000000007918 */ /* 0x000fe20000000000 */
[----:B-1-3--:R-:W-:Y:S02]  /*1dc0*/  SHF.L.U32 R0, R10, 0x1f, RZ ;  /* 0x0000001f0a007819 */ /* 0x00afe400000006ff */
[----:B------:R-:W-:Y:S02]  /*1dd0*/  LEA R5, R11, UR4, 0x4 ;  /* 0x000000040b057c11 */ /* 0x000fe4000f8e20ff */
[----:B--2-4-:R-:W1:Y:S02]  /*1de0*/  SYNCS.PHASECHK.TRANS64.TRYWAIT P0, [R3+URZ+0xb0], R0 ;  /* 0x0000b000030075a7 */ /* 0x014e6400080011ff */
[----:B-1----:R-:W-:Y:S05]  /*1df0*/  @!P0 BRA `(.L_x_33) ;  /* 0x0000008c00ac8947 */ /* 0x002fea0003800000 */
.L_x_108:
[----:B------:R-:W2:Y:S01]  /*1e00*/  LDS.128 R4, [R5+0x120] ;  /* 0x0001200005047984 */ /* 0x000ea20000000c00 */
[----:B------:R-:W-:Y:S01]  /*1e10*/  UISETP.GE.AND UP0, UPT, UR13, 0x1, UPT ;  /* 0x000000010d00788c */ /* 0x000fe2000bf06270 */
[----:B------:R-:W-:Y:S01]  /*1e20*/  @!PT LDS RZ, [RZ] ;  /* 0x00000000fffff984 */ /* 0x000fe20000000800 */
[----:B------:R-:W-:Y:S01]  /*1e30*/  @!PT LDS RZ, [RZ] ;  /* 0x00000000fffff984 */ /* 0x000fe20000000800 */
[----:B------:R-:W-:Y:S01]  /*1e40*/  @!PT LDS RZ, [RZ] ;  /* 0x00000000fffff984 */ /* 0x000fe20000000800 */
[----:B------:R-:W-:Y:S01]  /*1e50*/  @!PT LDS RZ, [RZ] ;  /* 0x00000000fffff984 */ /* 0x000fe20000000800 */
[----:B------:R3:W-:Y:S06]  /*1e60*/  MEMBAR.ALL.CTA ;  /* 0x0000000000007992 */ /* 0x0007ec0000008000 */
[----:B---3--:R-:W3:Y:S01]  /*1e70*/  FENCE.VIEW.ASYNC.S ;  /* 0x00000000000073c6 */ /* 0x008ee20000000000 */
[----:B--2---:R-:W-:-:S13]  /*1e80*/  LOP3.LUT P0, RZ, R6, 0x1, RZ, 0xc0, !PT ;  /* 0x0000000106ff7812 */ /* 0x004fda000780c0ff */
[----:B---3--:R-:W-:Y:S01]  /*1e90*/  VOTEU.ANY UP1, P0 ;  /* 0x0000000000ff7886 */ /* 0x008fe20000020100 */
[----:B------:R-:W-:-:S13]  /*1ea0*/  PLOP3.LUT P0, PT, PT, PT, UP1, 0x80, 0x8 ;  /* 0x000000000008781c */ /* 0x000fda0003f0f018 */
[----:B-1----:R-:W-:Y:S02]  /*1eb0*/  @P0 LOP3.LUT R0, R5, 0xffff, RZ, 0xc0, !PT ;  /* 0x0000ffff05000812 */ /* 0x002fe400078ec0ff */
[----:B------:R-:W-:Y:S02]  /*1ec0*/  @P0 MOV R2, R4 ;  /* 0x0000000400020202 */ /* 0x000fe40000000f00 */
[----:B------:R-:W-:Y:S01]  /*1ed0*/  @P0 R2UR UR7, R0 ;  /* 0x00000000000702ca */ /* 0x000fe200000e0000 */
[----:B------:R-:W-:Y:S01]  /*1ee0*/  VIADD R0, R3, 0xc0 ;  /* 0x000000c003007836 */ /* 0x000fe20000000000 */
[----:B------:R-:W-:Y:S02]  /*1ef0*/  @P0 SHF.R.U32.HI R4, RZ, 0x10, R5 ;  /* 0x00000010ff040819 */ /* 0x000fe40000011605 */
[----:B------:R-:W-:Y:S02]  /*1f00*/  @P0 R2UR UR8, R2 ;  /* 0x00000000020802ca */ /* 0x000fe400000e0000 */
[----:B------:R-:W-:-:S02]  /*1f10*/  PRMT R0, RZ, 0x654, R0 ;  /* 0x00000654ff007816 */ /* 0x000fc40000000000 */
[----:B------:R-:W-:Y:S02]  /*1f20*/  @P0 R2UR UR6, R4 ;  /* 0x00000000040602ca */ /* 0x000fe400000e0000 */
[----:B------:R1:W-:Y:S03]  /*1f30*/  SYNCS.ARRIVE.TRANS64.RED.A1T0 RZ, [R0+URZ], RZ ;  /* 0x000000ff00ff79a7 */ /* 0x0003e600081004ff */
[----:B------:R-:W-:-:S04]  /*1f40*/  @UP1 UMOV UR22, UR7 ;  /* 0x0000000700161c82 */ /* 0x000fc80008000000 */
[----:B------:R-:W-:-:S04]  /*1f50*/  @UP1 UMOV UR23, UR8 ;  /* 0x0000000800171c82 */ /* 0x000fc80008000000 */
[----:B------:R-:W-:Y:S01]  /*1f60*/  @UP1 UMOV UR36, UR6 ;  /* 0x0000000600241c82 */ /* 0x000fe20008000000 */
[----:B------:R-:W-:Y:S05]  /*1f70*/  BRA.U !UP0, `(.L_x_34) ;  /* 0x0000000108bc7547 */ /* 0x000fea000b800000 */
[----:B------:R-:W2:Y:S01]  /*1f80*/  LDCU.128 UR8, c[0x0][0xb10] ;  /* 0x00016200ff0877ac */ /* 0x000ea20008000c00 */
[----:B------:R-:W3:Y:S01]  /*1f90*/  LDCU UR12, c[0x0][0xb20] ;  /* 0x00016400ff0c77ac */ /* 0x000ee20008000800 */
[----:B------:R-:W4:Y:S01]  /*1fa0*/  LDCU UR16, c[0x0][0xb0c] ;  /* 0x00016180ff1077ac */ /* 0x000f220008000800 */
[----:B------:R-:W5:Y:S01]  /*1fb0*/  LDCU.64 UR6, c[0x0][0xb28] ;  /* 0x00016500ff0677ac */ /* 0x000f620008000a00 */
[----:B------:R-:W-:Y:S02]  /*1fc0*/  UISETP.NE.AND UP3, UPT, UR13, 0x1, UPT ;  /* 0x000000010d00788c */ /* 0x000fe4000bf65270 */
[----:B--2---:R-:W-:Y:S02]  /*1fd0*/  UIMAD.WIDE.U32 UR34, UR15, UR11, URZ ;  /* 0x0000000b0f2272a5 */ /* 0x004fe4000f8e00ff */
[----:B------:R-:W-:Y:S02]  /*1fe0*/  UIMAD.WIDE.U32 UR32, UR21, UR8, URZ ;  /* 0x00000008152072a5 */ /* 0x000fe4000f8e00ff */
[----:B------:R-:W-:-:S02]  /*1ff0*/  UIMAD.WIDE.U32 UR18, UR22, UR11, URZ ;  /* 0x0000000b161272a5 */ /* 0x000fc4000f8e00ff */
[----:B------:R-:W-:Y:S01]  /*2000*/  UISETP.NE.AND UP0, UPT, UR10, 0x1, UPT ;  /* 0x000000010a00788c */ /* 0x000fe2000bf05270 */
[----:B------:R-:W-:Y:S02]  /*2010*/  UMOV UR11, UR35 ;  /* 0x00000023000b7c82 */ /* 0x000fe40008000000 */
[----:B------:R-:W-:Y:S01]  /*2020*/  UMOV UR17, UR33 ;  /* 0x0000002100117c82 */ /* 0x000fe20008000000 */
[----:B---3--:R-:W-:Y:S02]  /*2030*/  USHF.R.U32.HI UR11, URZ, UR12, UR11 ;  /* 0x0000000cff0b7299 */ /* 0x008fe4000801160b */
[----:B----4-:R-:W-:Y:S02]  /*2040*/  UISETP.NE.AND UP2, UPT, UR16, 0x1, UPT ;  /* 0x000000011000788c */ /* 0x010fe4000bf45270 */
[----:B------:R-:W-:Y:S02]  /*2050*/  USHF.R.U32.HI UR17, URZ, UR9, UR17 ;  /* 0x00000009ff117299 */ /* 0x000fe40008011611 */
[----:B------:R-:W-:-:S02]  /*2060*/  USEL UR11, UR15, UR11, !UP0 ;  /* 0x0000000b0f0b7287 */ /* 0x000fc4000c000000 */
[----:B------:R-:W-:Y:S02]  /*2070*/  USEL UR17, UR21, UR17, !UP2 ;  /* 0x0000001115117287 */ /* 0x000fe4000d000000 */
[----:B-----5:R-:W-:Y:S02]  /*2080*/  UIMAD.WIDE.U32 UR34, UR11, UR6, URZ ;  /* 0x000000060b2272a5 */ /* 0x020fe4000f8e00ff */
[----:B------:R-:W-:Y:S02]  /*2090*/  UIMAD.WIDE.U32 UR32, UR23, UR8, URZ ;  /* 0x00000008172072a5 */ /* 0x000fe4000f8e00ff */
[----:B------:R-:W-:Y:S02]  /*20a0*/  USHF.R.U32.HI UR19, URZ, UR12, UR19 ;  /* 0x0000000cff137299 */ /* 0x000fe40008011613 */
[----:B------:R-:W-:Y:S02]  /*20b0*/  UIMAD.WIDE.U32 UR38, UR17, UR6, URZ ;  /* 0x00000006112672a5 */ /* 0x000fe4000f8e00ff */
[----:B------:R-:W-:-:S02]  /*20c0*/  @UP3 USHF.R.U32.HI UR11, URZ, UR7, UR35 ;  /* 0x00000007ff0b3299 */ /* 0x000fc40008011623 */
[----:B------:R-:W-:Y:S02]  /*20d0*/  USHF.R.U32.HI UR33, URZ, UR9, UR33 ;  /* 0x00000009ff217299 */ /* 0x000fe40008011621 */
[----:B------:R-:W-:Y:S02]  /*20e0*/  USEL UR19, UR22, UR19, !UP0 ;  /* 0x0000001316137287 */ /* 0x000fe4000c000000 */
[----:B------:R-:W-:Y:S02]  /*20f0*/  @UP3 USHF.R.U32.HI UR17, URZ, UR7, UR39 ;  /* 0x00000007ff113299 */ /* 0x000fe40008011627 */
[----:B------:R-:W-:Y:S02]  /*2100*/  UIMAD UR11, UR13, UR11, URZ ;  /* 0x0000000b0d0b72a4 */ /* 0x000fe4000f8e02ff */
[----:B------:R-:W-:Y:S02]  /*2110*/  USEL UR33, UR23, UR33, !UP2 ;  /* 0x0000002117217287 */ /* 0x000fe4000d000000 */
[----:B------:R-:W-:-:S02]  /*2120*/  UIMAD UR8, UR13, UR17, URZ ;  /* 0x000000110d0872a4 */ /* 0x000fc4000f8e02ff */
[----:B------:R-:W-:Y:S02]  /*2130*/  UISETP.GE.AND UP0, UPT, UR19, UR11, UPT ;  /* 0x0000000b1300728c */ /* 0x000fe4000bf06270 */
[----:B------:R-:W-:Y:S02]  /*2140*/  UIMAD.WIDE.U32 UR38, UR19, UR6, URZ ;  /* 0x00000006132672a5 */ /* 0x000fe4000f8e00ff */
[----:B------:R-:W-:Y:S02]  /*2150*/  UISETP.GE.OR UP0, UPT, UR33, UR8, UP0 ;  /* 0x000000082100728c */ /* 0x000fe40008706670 */
[----:B------:R-:W-:Y:S02]  /*2160*/  UIMAD.WIDE.U32 UR34, UR33, UR6, URZ ;  /* 0x00000006212272a5 */ /* 0x000fe4000f8e00ff */
[----:B------:R-:W-:Y:S02]  /*2170*/  USHF.R.U32.HI UR6, URZ, UR7, UR39 ;  /* 0x00000007ff067299 */ /* 0x000fe40008011627 */
[----:B------:R-:W-:-:S02]  /*2180*/  UIADD3 UR8, UPT, UPT, -UR19, URZ, URZ ;  /* 0x000000ff13087290 */ /* 0x000fc4000fffe1ff */
[----:B------:R-:W-:Y:S02]  /*2190*/  USEL UR6, UR19, UR6, !UP3 ;  /* 0x0000000613067287 */ /* 0x000fe4000d800000 */
[----:B------:R-:W-:Y:S02]  /*21a0*/  UIMAD UR8, UR10, UR8, UR22 ;  /* 0x000000080a0872a4 */ /* 0x000fe4000f8e0216 */
[----:B------:R-:W-:Y:S02]  /*21b0*/  @!UP0 USHF.R.U32.HI UR9, URZ, UR7, UR35 ;  /* 0x00000007ff098299 */ /* 0x000fe40008011623 */
[----:B------:R-:W-:Y:S02]  /*21c0*/  UIADD3 UR11, UPT, UPT, -UR6, URZ, URZ ;  /* 0x000000ff060b7290 */ /* 0x000fe4000fffe1ff */
[----:B------:R-:W-:Y:S02]  /*21d0*/  @!UP0 USEL UR9, UR33, UR9, !UP3 ;  /* 0x0000000921098287 */ /* 0x000fe4000d800000 */
[----:B------:R-:W-:-:S02]  /*21e0*/  UIMAD UR11, UR13, UR11, UR19 ;  /* 0x0000000b0d0b72a4 */ /* 0x000fc4000f8e0213 */
[----:B------:R-:W-:Y:S02]  /*21f0*/  UIADD3 UR7, UPT, UPT, -UR33, URZ, URZ ;  /* 0x000000ff21077290 */ /* 0x000fe4000fffe1ff */
[----:B------:R-:W-:Y:S02]  /*2200*/  @!UP0 UIMAD UR11, UR11, UR17, UR9 ;  /* 0x000000110b0b82a4 */ /* 0x000fe4000f8e0209 */
[----:B------:R-:W-:Y:S02]  /*2210*/  @!UP0 UIADD3 UR6, UPT, UPT, UR6, -UR9, URZ ;  /* 0x8000000906068290 */ /* 0x000fe4000fffe0ff */
[----:B------:R-:W-:Y:S02]  /*2220*/  UIMAD UR7, UR16, UR7, UR23 ;  /* 0x00000007100772a4 */ /* 0x000fe4000f8e0217 */
[----:B------:R-:W-:-:S03]  /*2230*/  @!UP0 UIMAD UR19, UR13, UR6, UR33 ;  /* 0x000000060d1382a4 */ /* 0x000fc6000f8e0221 */
[----:B------:R-:W-:Y:S01]  /*2240*/  @!UP0 UMOV UR33, UR11 ;  /* 0x0000000b00218c82 */ /* 0x000fe20008000000 */
[----:B------:R-:W-:Y:S02]  /*2250*/  UIMAD UR22, UR19, UR10, UR8 ;  /* 0x0000000a131672a4 */ /* 0x000fe4000f8e0208 */
[----:B------:R-:W-:-:S12]  /*2260*/  UIMAD UR23, UR33, UR16, UR7 ;  /* 0x00000010211772a4 */ /* 0x000fd8000f8e0207 */
.L_x_34:
[----:B------:R-:W2:Y:S02]  /*2270*/  LDCU UR6, c[0x0][0xb30] ;  /* 0x00016600ff0677ac */ /* 0x000ea40008000800 */
[----:B--2---:R-:W-:-:S09]  /*2280*/  UISETP.NE.AND UP0, UPT, UR6, 0x1, UPT ;  /* 0x000000010600788c */ /* 0x004fd2000bf05270 */
[----:B------:R-:W-:Y:S05]  /*2290*/  BRA.U UP0, `(.L_x_35) ;  /* 0x0000000100407547 */ /* 0x000fea000b800000 */
[----:B------:R-:W2:Y:S01]  /*22a0*/  LDCU.128 UR8, c[0x0][0xb10] ;  /* 0x00016200ff0877ac */ /* 0x000ea20008000c00 */
[----:B------:R-:W3:Y:S01]  /*22b0*/  LDCU UR7, c[0x0][0xb0c] ;  /* 0x00016180ff0777ac */ /* 0x000ee20008000800 */
[----:B------:R-:W4:Y:S01]  /*22c0*/  LDCU UR6, c[0x0][0xb20] ;  /* 0x00016400ff0677ac */ /* 0x000f220008000800 */
[----:B--2---:R-:W-:Y:S02]  /*22d0*/  UIMAD.WIDE.U32 UR18, UR23, UR8, URZ ;  /* 0x00000008171272a5 */ /* 0x004fe4000f8e00ff */
[----:B------:R-:W-:Y:S02]  /*22e0*/  UIMAD.WIDE.U32 UR16, UR22, UR11, URZ ;  /* 0x0000000b161072a5 */ /* 0x000fe4000f8e00ff */
[----:B---3--:R-:W-:Y:S02]  /*22f0*/  UISETP.NE.AND UP2, UPT, UR7, 0x1, UPT ;  /* 0x000000010700788c */ /* 0x008fe4000bf45270 */
[----:B------:R-:W-:Y:S01]  /*2300*/  UISETP.NE.AND UP0, UPT, UR10, 0x1, UPT ;  /* 0x000000010a00788c */ /* 0x000fe2000bf05270 */
[----:B------:R-:W-:Y:S01]  /*2310*/  UMOV UR11, UR19 ;  /* 0x00000013000b7c82 */ /* 0x000fe20008000000 */
[----:B----4-:R-:W-:-:S02]  /*2320*/  USHF.R.U32.HI UR6, URZ, UR6, UR17 ;  /* 0x00000006ff067299 */ /* 0x010fc40008011611 */
[----:B------:R-:W-:Y:S02]  /*2330*/  USHF.R.U32.HI UR9, URZ, UR9, UR11 ;  /* 0x00000009ff097299 */ /* 0x000fe4000801160b */
[----:B------:R-:W-:Y:S02]  /*2340*/  USEL UR6, UR22, UR6, !UP0 ;  /* 0x0000000616067287 */ /* 0x000fe4000c000000 */
[----:B------:R-:W-:-:S04]  /*2350*/  USEL UR9, UR23, UR9, !UP2 ;  /* 0x0000000917097287 */ /* 0x000fc8000d000000 */
[----:B------:R-:W-:Y:S02]  /*2360*/  UIADD3 UR8, UPT, UPT, UR9, -UR6, URZ ;  /* 0x8000000609087290 */ /* 0x000fe4000fffe0ff */
[----:B------:R-:W-:Y:S02]  /*2370*/  UIADD3 UR6, UPT, UPT, -UR9, UR6, URZ ;  /* 0x0000000609067290 */ /* 0x000fe4000fffe1ff */
[----:B------:R-:W-:Y:S02]  /*2380*/  UIMAD UR22, UR8, UR10, UR22 ;  /* 0x0000000a081672a4 */ /* 0x000fe4000f8e0216 */
[----:B------:R-:W-:-:S12]  /*2390*/  UIMAD UR23, UR6, UR7, UR23 ;  /* 0x00000007061772a4 */ /* 0x000fd8000f8e0217 */
.L_x_35:
[----:B------:R-:W-:Y:S01]  /*23a0*/  VIADD R11, R11, 0x1 ;  /* 0x000000010b0b7836 */ /* 0x000fe20000000000 */
[----:B------:R-:W-:Y:S01]  /*23b0*/  PLOP3.LUT P1, PT, PT, PT, PT, 0x80, 0x8 ;  /* 0x000000000008781c */ /* 0x000fe20003f2f070 */
[----:B------:R-:W-:Y:S02]  /*23c0*/  UIADD3 UR63, UPT, UPT, UR23, UR47, URZ ;  /* 0x0000002f173f7290 */ /* 0x000fe4000fffe0ff */
[----:B------:R-:W-:Y:S01]  /*23d0*/  UIADD3 UR62, UPT, UPT, UR22, UR46, URZ ;  /* 0x0000002e163e7290 */ /* 0x000fe2000fffe0ff */
[----:B------:R-:W-:-:S04]  /*23e0*/  ISETP.NE.AND P0, PT, R11, 0x2, PT ;  /* 0x000000020b00780c */ /* 0x000fc80003f05270 */
[----:B------:R-:W-:Y:S02]  /*23f0*/  SEL R3, RZ, 0x1, P0 ;  /* 0x00000001ff037807 */ /* 0x000fe40000000000 */
[----:B------:R-:W-:Y:S02]  /*2400*/  SEL R11, R11, RZ, P0 ;  /* 0x000000ff0b0b7207 */ /* 0x000fe40000000000 */
[----:B------:R-:W-:Y:S01]  /*2410*/  LOP3.LUT R10, R10, R3, RZ, 0x3c, !PT ;  /* 0x000000030a0a7212 */ /* 0x000fe200078e3cff */
[----:B------:R-:W-:Y:S06]  /*2420*/  BRA.U UP1, `(.L_x_36) ;  /* 0xfffffff101887547 */ /* 0x000fec000b83ffff */
[----:B------:R-:W-:Y:S01]  /*2430*/  UIADD3 UR4, UPT, UPT, UR4, 0x48, URZ ;  /* 0x0000004804047890 */ /* 0x000fe2000fffe0ff */
[----:B------:R-:W-:-:S03]  /*2440*/  SHF.L.U32 R3, R12, 0x1f, RZ ;  /* 0x0000001f0c037819 */ /* 0x000fc600000006ff */
[----:B------:R-:W-:-:S09]  /*2450*/  ULEA UR5, UR24, UR4, 0x3 ;  /* 0x0000000418057291 */ /* 0x000fd2000f8e18ff */
[----:B------:R-:W2:Y:S02]  /*2460*/  SYNCS.PHASECHK.TRANS64.TRYWAIT P0, [UR5], R3 ;  /* 0x00000003ff0075a7 */ /* 0x000ea40008001105 */
[----:B--2---:R-:W-:Y:S05]  /*2470*/  @!P0 BRA `(.L_x_37) ;  /* 0x0000008800208947 */ /* 0x004fea0003800000 */
.L_x_110:
[----:B------:R-:W-:-:S04]  /*2480*/  UIADD3 UR6, UPT, UPT, UR24, 0x1, URZ ;  /* 0x0000000118067890 */ /* 0x000fc8000fffe0ff */
[----:B------:R-:W-:-:S04]  /*2490*/  UISETP.NE.AND UP0, UPT, UR6, 0x9, UPT ;  /* 0x000000090600788c */ /* 0x000fc8000bf05270 */
[----:B------:R-:W-:Y:S02]  /*24a0*/  USEL UR7, URZ, 0x1, UP0 ;  /* 0x00000001ff077887 */ /* 0x000fe40008000000 */
[----:B------:R-:W-:-:S04]  /*24b0*/  USEL UR6, UR6, URZ, UP0 ;  /* 0x000000ff06067287 */ /* 0x000fc80008000000 */
[----:B------:R-:W-:Y:S01]  /*24c0*/  ULEA UR5, UR6, UR4, 0x3 ;  /* 0x0000000406057291 */ /* 0x000fe2000f8e18ff */
[----:B------:R-:W-:-:S04]  /*24d0*/  LOP3.LUT R2, R12, UR7, RZ, 0x3c, !PT ;  /* 0x000000070c027c12 */ /* 0x000fc8000f8e3cff */
[----:B-1----:R-:W-:-:S04]  /*24e0*/  SHF.L.U32 R3, R2, 0x1f, RZ ;  /* 0x0000001f02037819 */ /* 0x002fc800000006ff */
[----:B------:R-:W1:Y:S02]  /*24f0*/  SYNCS.PHASECHK.TRANS64.TRYWAIT P0, [UR5], R3 ;  /* 0x00000003ff0075a7 */ /* 0x000e640008001105 */
[----:B-1----:R-:W-:Y:S05]  /*2500*/  @!P0 BRA `(.L_x_38) ;  /* 0x0000008800148947 */ /* 0x002fea0003800000 */
.L_x_112:
        /* <DEDUP_REMOVED lines=9> */
.L_x_114:
        /* <DEDUP_REMOVED lines=9> */
.L_x_116:
        /* <DEDUP_REMOVED lines=9> */
.L_x_118:
        /* <DEDUP_REMOVED lines=9> */
.L_x_120:
        /* <DEDUP_REMOVED lines=9> */
.L_x_122:
        /* <DEDUP_REMOVED lines=9> */
.L_x_124:
[----:B------:R-:W-:-:S04]  /*2870*/  UIADD3 UR6, UPT, UPT, UR6, 0x1, URZ ;  /* 0x0000000106067890 */ /* 0x000fc8000fffe0ff */
[----:B------:R-:W-:-:S04]  /*2880*/  UISETP.NE.AND UP0, UPT, UR6, 0x9, UPT ;  /* 0x000000090600788c */ /* 0x000fc8000bf05270 */
[----:B------:R-:W-:Y:S02]  /*2890*/  USEL UR5, URZ, 0x1, UP0 ;  /* 0x00000001ff057887 */ /* 0x000fe40008000000 */
[----:B------:R-:W-:-:S04]  /*28a0*/  USEL UR6, UR6, URZ, UP0 ;  /* 0x000000ff06067287 */ /* 0x000fc80008000000 */
[----:B------:R-:W-:Y:S01]  /*28b0*/  ULEA UR6, UR6, UR4, 0x3 ;  /* 0x0000000406067291 */ /* 0x000fe2000f8e18ff */
[----:B-1----:R-:W-:-:S04]  /*28c0*/  LOP3.LUT R3, R2, UR5, RZ, 0x3c, !PT ;  /* 0x0000000502037c12 */ /* 0x002fc8000f8e3cff */
[----:B------:R-:W-:Y:S01]  /*28d0*/  SHF.L.U32 R3, R3, 0x1f, RZ ;  /* 0x0000001f03037819 */ /* 0x000fe200000006ff */
[----:B------:R-:W-:-:S07]  /*28e0*/  IMAD.U32 R0, RZ, RZ, UR6 ;  /* 0x00000006ff007e24 */ /* 0x000fce000f8e00ff */
.L_x_45:
[----:B-1----:R1:W2:Y:S02]  /*28f0*/  SYNCS.PHASECHK.TRANS64.TRYWAIT P0, [R0+URZ], R3 ;  /* 0x00000003000075a7 */ /* 0x0022a400080011ff */
[----:B--2---:R-:W-:Y:S05]  /*2900*/  @!P0 NANOSLEEP.SYNCS 0x989680 ;  /* 0x009896800000895d */ /* 0x004fea0003900000 */
[----:B------:R-:W2:Y:S02]  /*2910*/  @!P0 SYNCS.PHASECHK.TRANS64 P0, [R0+URZ], R3 ;  /* 0x00000003000085a7 */ /* 0x000ea400080010ff */
[----:B--2---:R-:W-:Y:S05]  /*2920*/  @P0 EXIT ;  /* 0x000000000000094d */ /* 0x004fea0003800000 */
[----:B------:R-:W-:Y:S05]  /*2930*/  BRA `(.L_x_45) ;  /* 0xfffffffc00ec7947 */ /* 0x000fea000383ffff */
.L_x_18:
[----:B------:R-:W-:-:S04]  /*2940*/  UISETP.NE.AND UP0, UPT, UR5, URZ, UPT ;  /* 0x000000ff0500728c */ /* 0x000fc8000bf05270 */
[----:B------:R-:W-:-:S09]  /*2950*/  UISETP.NE.OR UP0, UPT, UR12, 0x1, UP0 ;  /* 0x000000010c00788c */ /* 0x000fd20008705670 */
[----:B------:R-:W-:Y:S05]  /*2960*/  BRA.U UP0, `(.L_x_46) ;  /* 0x0000000500487547 */ /* 0x000fea000b800000 */
[----:B------:R-:W-:Y:S01]  /*2970*/  ISETP.NE.AND P2, PT, R0, RZ, PT ;  /* 0x000000ff0000720c */ /* 0x000fe20003f45270 */
[----:B------:R-:W-:Y:S01]  /*2980*/  IMAD.MOV.U32 R12, RZ, RZ, 0x1 ;  /* 0x00000001ff0c7424 */ /* 0x000fe200078e00ff */
[----:B------:R-:W-:Y:S02]  /*2990*/  CS2R R10, SRZ ;  /* 0x00000000000a7805 */ /* 0x000fe4000001ff00 */
[----:B------:R-:W-:Y:S01]  /*29a0*/  CS2R R8, SRZ ;  /* 0x0000000000087805 */ /* 0x000fe2000001ff00 */
[----:B------:R-:W-:Y:S01]  /*29b0*/  UMOV UR6, 0x400 ;  /* 0x0000040000067882 */ /* 0x000fe20000000000 */
[----:B------:R-:W-:Y:S01]  /*29c0*/  UMOV UR7, URZ ;  /* 0x000000ff00077c82 */ /* 0x000fe20008000000 */
[----:B------:R-:W-:-:S12]  /*29d0*/  ULEA UR6, UR5, UR6, 0x18 ;  /* 0x0000000605067291 */ /* 0x000fd8000f8ec0ff */
.L_x_50:
[----:B------:R-:W-:Y:S02]  /*29e0*/  LEA R2, R8, UR6, 0x3 ;  /* 0x0000000608027c11 */ /* 0x000fe4000f8e18ff */
[----:B------:R-:W-:-:S03]  /*29f0*/  SHF.L.U32 R5, R9, 0x1f, RZ ;  /* 0x0000001f09057819 */ /* 0x000fc600000006ff */
[----:B------:R-:W-:Y:S01]  /*2a00*/  VIADD R4, R2, 0x100 ;  /* 0x0000010002047836 */ /* 0x000fe20000000000 */
[----:B------:R-:W2:Y:S02]  /*2a10*/  SYNCS.PHASECHK.TRANS64.TRYWAIT P0, [R2+URZ+0xf0], R5 ;  /* 0x0000f005020075a7 */ /* 0x000ea400080011ff */
[----:B--2---:R-:W-:Y:S05]  /*2a20*/  @!P0 BRA `(.L_x_47) ;  /* 0x0000008400748947 */ /* 0x004fea0003800000 */
.L_x_125:
[----:B------:R-:W-:Y:S01]  /*2a30*/  ULEA UR5, UR7, UR6, 0x3 ;  /* 0x0000000607057291 */ /* 0x000fe2000f8e18ff */
[----:B------:R-:W-:Y:S02]  /*2a40*/  PRMT R4, RZ, 0x654, R4 ;  /* 0x00000654ff047816 */ /* 0x000fe40000000004 */
[----:B--2---:R-:W-:Y:S01]  /*2a50*/  SHF.L.U32 R5, R12, 0x1f, RZ ;  /* 0x0000001f0c057819 */ /* 0x004fe200000006ff */
[----:B------:R-:W-:Y:S01]  /*2a60*/  UIADD3 UR4, UPT, UPT, UR5, 0xb0, URZ ;  /* 0x000000b005047890 */ /* 0x000fe2000fffe0ff */
[----:B------:R2:W-:Y:S05]  /*2a70*/  SYNCS.ARRIVE.TRANS64.RED.A1T0 RZ, [R4+URZ], RZ ;  /* 0x000000ff04ff79a7 */ /* 0x0005ea00081004ff */
[----:B------:R-:W-:Y:S01]  /*2a80*/  IMAD.U32 R7, RZ, RZ, UR4 ;  /* 0x00000004ff077e24 */ /* 0x000fe2000f8e00ff */
[----:B------:R-:W3:Y:S04]  /*2a90*/  SYNCS.PHASECHK.TRANS64.TRYWAIT P0, [UR5+0xc0], R5 ;  /* 0x0000c005ff0075a7 */ /* 0x000ee80008001105 */
[----:B------:R-:W-:Y:S01]  /*2aa0*/  PRMT R6, R0, 0x654, R7 ;  /* 0x0000065400067816 */ /* 0x000fe20000000007 */
[----:B--2---:R-:W-:Y:S01]  /*2ab0*/  @!P2 IMAD.MOV.U32 R4, RZ, RZ, 0x10 ;  /* 0x00000010ff04a424 */ /* 0x004fe200078e00ff */
[----:B---3--:R-:W-:Y:S06]  /*2ac0*/  @!P0 BRA `(.L_x_48) ;  /* 0x0000008400608947 */ /* 0x008fec0003800000 */
.L_x_127:
[----:B------:R-:W-:Y:S01]  /*2ad0*/  ULEA UR4, UR7, UR6, 0x4 ;  /* 0x0000000607047291 */ /* 0x000fe2000f8e20ff */
[----:B------:R-:W-:Y:S01]  /*2ae0*/  SEL R3, R6, R3, !P2 ;  /* 0x0000000306037207 */ /* 0x000fe20005000000 */
[----:B------:R-:W-:Y:S01]  /*2af0*/  UIADD3 UR5, UPT, UPT, UR5, 0xb0, URZ ;  /* 0x000000b005057890 */ /* 0x000fe2000fffe0ff */
[----:B--2---:R-:W-:Y:S01]  /*2b00*/  LEA R2, R11, UR6, 0x3 ;  /* 0x000000060b027c11 */ /* 0x004fe2000f8e18ff */
[----:B------:R-:W-:Y:S01]  /*2b10*/  UIADD3 UR4, UPT, UPT, UR4, 0x120, URZ ;  /* 0x0000012004047890 */ /* 0x000fe2000fffe0ff */
[----:B------:R-:W-:Y:S01]  /*2b20*/  SHF.L.U32 R5, R10, 0x1f, RZ ;  /* 0x0000001f0a057819 */ /* 0x000fe200000006ff */
[----:B------:R2:W-:Y:S01]  /*2b30*/  @!P2 SYNCS.ARRIVE.TRANS64.RED RZ, [R3+URZ], R4 ;  /* 0x0000000403ffa9a7 */ /* 0x0005e200080004ff */
[----:B------:R-:W-:Y:S01]  /*2b40*/  UIADD3 UR7, UPT, UPT, UR7, 0x1, URZ ;  /* 0x0000000107077890 */ /* 0x000fe2000fffe0ff */
[----:B------:R-:W-:-:S03]  /*2b50*/  VIADD R8, R8, 0x1 ;  /* 0x0000000108087836 */ /* 0x000fc60000000000 */
[----:B------:R-:W-:Y:S02]  /*2b60*/  UISETP.NE.AND UP0, UPT, UR7, 0x2, UPT ;  /* 0x000000020700788c */ /* 0x000fe4000bf05270 */
[----:B------:R-:W-:Y:S06]  /*2b70*/  UGETNEXTWORKID.BROADCAST [UR4], [UR5] ;  /* 0x00000000040073ca */ /* 0x000fec0008000100 */
[----:B------:R-:W-:Y:S01]  /*2b80*/  USEL UR4, URZ, 0x1, UP0 ;  /* 0x00000001ff047887 */ /* 0x000fe20008000000 */
[----:B------:R-:W-:Y:S01]  /*2b90*/  ISETP.NE.AND P0, PT, R8, 0x2, PT ;  /* 0x000000020800780c */ /* 0x000fe20003f05270 */
[----:B------:R-:W-:Y:S01]  /*2ba0*/  USEL UR7, UR7, URZ, UP0 ;  /* 0x000000ff07077287 */ /* 0x000fe20008000000 */
[----:B------:R-:W3:Y:S03]  /*2bb0*/  SYNCS.PHASECHK.TRANS64.TRYWAIT P1, [R2+URZ+0xb0], R5 ;  /* 0x0000b005020075a7 */ /* 0x000ee600080211ff */
[----:B------:R-:W-:Y:S01]  /*2bc0*/  LOP3.LUT R12, R12, UR4, RZ, 0x3c, !PT ;  /* 0x000000040c0c7c12 */ /* 0x000fe2000f8e3cff */
[----:B--23--:R-:W-:Y:S07]  /*2bd0*/  @!P1 BRA `(.L_x_49) ;  /* 0x0000008400349947 */ /* 0x00cfee0003800000 */
.L_x_128:
[C---:B------:R-:W-:Y:S01]  /*2be0*/  LEA R4, R11.reuse, UR6, 0x4 ;  /* 0x000000060b047c11 */ /* 0x040fe2000f8e20ff */
[----:B--2---:R-:W-:Y:S01]  /*2bf0*/  VIADD R2, R2, 0xc0 ;  /* 0x000000c002027836 */ /* 0x004fe20000000000 */
[----:B------:R-:W-:Y:S01]  /*2c00*/  SEL R8, R8, RZ, P0 ;  /* 0x000000ff08087207 */ /* 0x000fe20000000000 */
[----:B------:R-:W-:-:S03]  /*2c10*/  VIADD R11, R11, 0x1 ;  /* 0x000000010b0b7836 */ /* 0x000fc60000000000 */
[----:B------:R-:W2:Y:S01]  /*2c20*/  LDS.128 R4, [R4+0x120] ;  /* 0x0001200004047984 */ /* 0x000ea20000000c00 */
[----:B------:R-:W-:Y:S02]  /*2c30*/  PRMT R2, RZ, 0x654, R2 ;  /* 0x00000654ff027816 */ /* 0x000fe40000000002 */
[C---:B------:R-:W-:Y:S01]  /*2c40*/  ISETP.NE.AND P1, PT, R11.reuse, 0x2, PT ;  /* 0x000000020b00780c */ /* 0x040fe20003f25270 */
[----:B------:R-:W-:Y:S01]  /*2c50*/  @!PT LDS RZ, [RZ] ;  /* 0x00000000fffff984 */ /* 0x000fe20000000800 */
[----:B------:R-:W-:Y:S01]  /*2c60*/  @!PT LDS RZ, [RZ] ;  /* 0x00000000fffff984 */ /* 0x000fe20000000800 */
[----:B------:R-:W-:Y:S01]  /*2c70*/  @!PT LDS RZ, [RZ] ;  /* 0x00000000fffff984 */ /* 0x000fe20000000800 */
[----:B------:R-:W-:Y:S01]  /*2c80*/  @!PT LDS RZ, [RZ] ;  /* 0x00000000fffff984 */ /* 0x000fe20000000800 */
[----:B------:R3:W-:Y:S06]  /*2c90*/  MEMBAR.ALL.CTA ;  /* 0x0000000000007992 */ /* 0x0007ec0000008000 */
[----:B---3--:R-:W3:Y:S01]  /*2ca0*/  FENCE.VIEW.ASYNC.S ;  /* 0x00000000000073c6 */ /* 0x008ee20000000000 */
[----:B------:R-:W-:Y:S01]  /*2cb0*/  SEL R11, R11, RZ, P1 ;  /* 0x000000ff0b0b7207 */ /* 0x000fe20000800000 */
[----:B---3--:R3:W-:Y:S01]  /*2cc0*/  SYNCS.ARRIVE.TRANS64.RED.A1T0 RZ, [R2+URZ], RZ ;  /* 0x000000ff02ff79a7 */ /* 0x0087e200081004ff */
[----:B--2---:R-:W-:-:S02]  /*2cd0*/  LOP3.LUT P3, RZ, R6, 0x1, RZ, 0xc0, !PT ;  /* 0x0000000106ff7812 */ /* 0x004fc4000786c0ff */
[----:B------:R-:W-:-:S04]  /*2ce0*/  SEL R5, RZ, 0x1, P1 ;  /* 0x00000001ff057807 */ /* 0x000fc80000800000 */
[----:B------:R-:W-:Y:S02]  /*2cf0*/  LOP3.LUT R10, R10, R5, RZ, 0x3c, !PT ;  /* 0x000000050a0a7212 */ /* 0x000fe400078e3cff */
[----:B---3--:R-:W-:-:S04]  /*2d00*/  SEL R2, RZ, 0x1, P0 ;  /* 0x00000001ff027807 */ /* 0x008fc80000000000 */
[----:B------:R-:W-:Y:S01]  /*2d10*/  LOP3.LUT R9, R9, R2, RZ, 0x3c, !PT ;  /* 0x0000000209097212 */ /* 0x000fe200078e3cff */
[----:B------:R-:W-:Y:S06]  /*2d20*/  @P3 BRA `(.L_x_50) ;  /* 0xfffffffc002c3947 */ /* 0x000fec000383ffff */
[----:B------:R-:W-:Y:S01]  /*2d30*/  ULEA UR5, UR7, UR6, 0x3 ;  /* 0x0000000607057291 */ /* 0x000fe2000f8e18ff */
[----:B------:R-:W-:-:S08]  /*2d40*/  SHF.L.U32 R3, R12, 0x1f, RZ ;  /* 0x0000001f0c037819 */ /* 0x000fd000000006ff */
[----:B------:R-:W2:Y:S02]  /*2d50*/  SYNCS.PHASECHK.TRANS64 P0, [UR5+0xc0], R3 ;  /* 0x0000c003ff0075a7 */ /* 0x000ea40008001005 */
[----:B--2---:R-:W-:Y:S05]  /*2d60*/  @P0 BRA `(.L_x_51) ;  /* 0x0000000000080947 */ /* 0x004fea0003800000 */
[----:B------:R-:W2:Y:S02]  /*2d70*/  SYNCS.PHASECHK.TRANS64.TRYWAIT P0, [UR5+0xc0], R3 ;  /* 0x0000c003ff0075a7 */ /* 0x000ea40008001105 */
[----:B--2---:R-:W-:Y:S05]  /*2d80*/  @!P0 BRA `(.L_x_52) ;  /* 0x0000008000dc8947 */ /* 0x004fea0003800000 */
.L_x_51:
[----:B------:R-:W-:-:S04]  /*2d90*/  UIADD3 UR4, UPT, UPT, UR7, 0x1, URZ ;  /* 0x0000000107047890 */ /* 0x000fc8000fffe0ff */
[----:B------:R-:W-:-:S04]  /*2da0*/  UISETP.NE.AND UP0, UPT, UR4, 0x2, UPT ;  /* 0x000000020400788c */ /* 0x000fc8000bf05270 */
[----:B------:R-:W-:Y:S02]  /*2db0*/  USEL UR8, URZ, 0x1, UP0 ;  /* 0x00000001ff087887 */ /* 0x000fe40008000000 */
[----:B------:R-:W-:-:S04]  /*2dc0*/  USEL UR4, UR4, URZ, UP0 ;  /* 0x000000ff04047287 */ /* 0x000fc80008000000 */
[----:B------:R-:W-:Y:S01]  /*2dd0*/  ULEA UR4, UR4, UR6, 0x3 ;  /* 0x0000000604047291 */ /* 0x000fe2000f8e18ff */
[----:B--2---:R-:W-:-:S04]  /*2de0*/  LOP3.LUT R3, R12, UR8, RZ, 0x3c, !PT ;  /* 0x000000080c037c12 */ /* 0x004fc8000f8e3cff */
[----:B------:R-:W-:-:S04]  /*2df0*/  SHF.L.U32 R0, R3, 0x1f, RZ ;  /* 0x0000001f03007819 */ /* 0x000fc800000006ff */
[----:B------:R-:W2:Y:S02]  /*2e00*/  SYNCS.PHASECHK.TRANS64 P0, [UR4+0xc0], R0 ;  /* 0x0000c000ff0075a7 */ /* 0x000ea40008001004 */
[----:B-12---:R-:W-:Y:S05]  /*2e10*/  @P0 EXIT ;  /* 0x000000000000094d */ /* 0x006fea0003800000 */
[----:B------:R-:W-:Y:S02]  /*2e20*/  SHF.L.U32 R3, R3, 0x1f, RZ ;  /* 0x0000001f03037819 */ /* 0x000fe400000006ff */
[----:B------:R-:W-:-:S07]  /*2e30*/  MOV R0, UR4 ;  /* 0x0000000400007c02 */ /* 0x000fce0008000f00 */
.L_x_53:
[----:B-1----:R1:W2:Y:S02]  /*2e40*/  SYNCS.PHASECHK.TRANS64.TRYWAIT P0, [R0+URZ+0xc0], R3 ;  /* 0x0000c003000075a7 */ /* 0x0022a400080011ff */
[----:B--2---:R-:W-:Y:S05]  /*2e50*/  @!P0 NANOSLEEP.SYNCS 0x989680 ;  /* 0x009896800000895d */ /* 0x004fea0003900000 */
[----:B------:R-:W2:Y:S02]  /*2e60*/  @!P0 SYNCS.PHASECHK.TRANS64 P0, [R0+URZ+0xc0], R3 ;  /* 0x0000c003000085a7 */ /* 0x000ea400080010ff */
[----:B--2---:R-:W-:Y:S05]  /*2e70*/  @P0 EXIT ;  /* 0x000000000000094d */ /* 0x004fea0003800000 */
[----:B------:R-:W-:Y:S05]  /*2e80*/  BRA `(.L_x_53) ;  /* 0xfffffffc00ec7947 */ /* 0x000fea000383ffff */
.L_x_46:
[----:B------:R-:W-:-:S09]  /*2e90*/  UISETP.NE.AND UP0, UPT, UR12, URZ, UPT ;  /* 0x000000ff0c00728c */ /* 0x000fd2000bf05270 */
[----:B------:R-:W-:Y:S05]  /*2ea0*/  BRA.U UP0, `(.L_x_54) ;  /* 0x0000000d00347547 */ /* 0x000fea000b800000 */
[----:B------:R-:W-:Y:S01]  /*2eb0*/  UMOV UR4, 0x40 ;  /* 0x0000004000047882 */ /* 0x000fe20000000000 */
[----:B------:R-:W-:Y:S01]  /*2ec0*/  NOP ;  /* 0x0000000000007918 */ /* 0x000fe20000000000 */
[----:B------:R-:W-:Y:S01]  /*2ed0*/  ULEA UR4, UR5, UR4, 0x18 ;  /* 0x0000000405047291 */ /* 0x000fe2000f8ec0ff */
[----:B------:R-:W-:Y:S02]  /*2ee0*/  UMOV UR6, 0x400 ;  /* 0x0000040000067882 */ /* 0x000fe40000000000 */
[----:B------:R-:W-:-:S06]  /*2ef0*/  ULEA UR6, UR5, UR6, 0x18 ;  /* 0x0000000605067291 */ /* 0x000fcc000f8ec0ff */
[----:B------:R-:W2:Y:S02]  /*2f00*/  LDS.U8 R0, [UR4+0x1c] ;  /* 0x00001c04ff007984 */ /* 0x000ea40008000000 */
[----:B--2---:R-:W-:-:S13]  /*2f10*/  ISETP.NE.AND P0, PT, R0, RZ, PT ;  /* 0x000000ff0000720c */ /* 0x004fda0003f05270 */
[----:B------:R-:W-:Y:S05]  /*2f20*/  @P0 BRA `(.L_x_55) ;  /* 0x0000000000580947 */ /* 0x000fea0003800000 */
[----:B------:R-:W-:-:S13]  /*2f30*/  ELECT P0, URZ, PT ;  /* 0x0000000000ff782f */ /* 0x000fda0003800000 */
[----:B------:R-:W-:Y:S05]  /*2f40*/  @!P0 BRA `(.L_x_56) ;  /* 0x0000000000608947 */ /* 0x000fea0003800000 */
[----:B------:R-:W-:Y:S01]  /*2f50*/  UMOV UR5, 0x10 ;  /* 0x0000001000057882 */ /* 0x000fe20000000000 */
[----:B------:R-:W-:Y:S01]  /*2f60*/  HFMA2 R0, -RZ, RZ, 0, 5.9604644775390625e-08 ;  /* 0x00000001ff007431 */ /* 0x000fe200000001ff */
[----:B------:R-:W-:-:S03]  /*2f70*/  MOV R2, 0xffff ;  /* 0x0000ffff00027802 */ /* 0x000fc60000000f00 */
[----:B------:R-:W-:Y:S04]  /*2f80*/  DEPBAR.LE SB2, 0x36 ;  /* 0x0000ad800000791a */ /* 0x000fe80000000000 */
[----:B------:R-:W2:Y:S02]  /*2f90*/  UTCATOMSWS.FIND_AND_SET.ALIGN UP0, UR5, UR5 ;  /* 0x00000005000575e3 */ /* 0x000ea40008000800 */
[----:B--2---:R-:W-:Y:S01]  /*2fa0*/  MOV R3, UR5 ;  /* 0x0000000500037c02 */ /* 0x004fe20008000f00 */
[----:B------:R-:W-:Y:S06]  /*2fb0*/  BRA.U UP0, `(.L_x_57) ;  /* 0x0000000100187547 */ /* 0x000fec000b800000 */
.L_x_58:
[----:B------:R-:W-:Y:S05]  /*2fc0*/  NANOSLEEP 0x64 ;  /* 0x000000640000795d */ /* 0x000fea0003800000 */
[----:B------:R-:W-:-:S05]  /*2fd0*/  UMOV UR5, 0x10 ;  /* 0x0000001000057882 */ /* 0x000fca0000000000 */
[----:B------:R-:W-:Y:S04]  /*2fe0*/  DEPBAR.LE SB2, 0x36 ;  /* 0x0000ad800000791a */ /* 0x000fe80000000000 */
[----:B------:R-:W2:Y:S02]  /*2ff0*/  UTCATOMSWS.FIND_AND_SET.ALIGN UP0, UR5, UR5 ;  /* 0x00000005000575e3 */ /* 0x000ea40008000800 */
[----:B--2---:R-:W-:Y:S01]  /*3000*/  MOV R3, UR5 ;  /* 0x0000000500037c02 */ /* 0x004fe20008000f00 */
[----:B------:R-:W-:Y:S05]  /*3010*/  BRA.U !UP0, `(.L_x_58) ;  /* 0xfffffffd08e87547 */ /* 0x000fea000b83ffff */
.L_x_57:
[-C--:B------:R-:W-:Y:S02]  /*3020*/  SHF.L.U32 R2, R2, R3.reuse, RZ ;  /* 0x0000000302027219 */ /* 0x080fe400000006ff */
[----:B------:R-:W-:Y:S01]  /*3030*/  SHF.L.U32 R0, R0, R3, RZ ;  /* 0x0000000300007219 */ /* 0x000fe200000006ff */
[----:B------:R-:W-:Y:S02]  /*3040*/  IMAD.SHL.U32 R3, R3, 0x20, RZ ;  /* 0x0000002003037824 */ /* 0x000fe400078e00ff */
[----:B------:R2:W-:Y:S04]  /*3050*/  ATOMS.OR RZ, [UR4+0x14], R2 ;  /* 0x00001402ffff798c */ /* 0x0005e8000b000004 */
[----:B------:R2:W-:Y:S04]  /*3060*/  ATOMS.OR RZ, [UR4+0x18], R0 ;  /* 0x00001800ffff798c */ /* 0x0005e8000b000004 */
[----:B------:R2:W-:Y:S01]  /*3070*/  STS [UR6+0x140], R3 ;  /* 0x00014003ff007988 */ /* 0x0005e20008000806 */
[----:B------:R-:W-:Y:S05]  /*3080*/  BRA `(.L_x_56) ;  /* 0x0000000000107947 */ /* 0x000fea0003800000 */
.L_x_55:
[----:B------:R-:W-:Y:S02]  /*3090*/  MOV R0, 0xffffffff ;  /* 0xffffffff00007802 */ /* 0x000fe40000000f00 */
[----:B------:R-:W-:-:S03]  /*30a0*/  MOV R2, 0x30d0 ;  /* 0x000030d000027802 */ /* 0x000fc60000000f00 */
[----:B------:R2:W-:Y:S04]  /*30b0*/  STS [UR6+0x140], R0 ;  /* 0x00014000ff007988 */ /* 0x0005e80008000806 */
[----:B-12---:R-:W-:Y:S05]  /*30c0*/  CALL.REL.NOINC `($__internal_1_$__cuda_sm10x_tcgen05_guardrail_trap_phase_invalid_during_alloc) ;  /* 0x0000008400407944 */ /* 0x006fea0003c00000 */
.L_x_56:
[----:B------:R-:W-:Y:S05]  /*30d0*/  WARPSYNC.ALL ;  /* 0x0000000000007948 */ /* 0x000fea0003800000 */
[----:B------:R-:W3:Y:S01]  /*30e0*/  S2UR UR9, SR_CgaCtaId ;  /* 0x00000000000979c3 */ /* 0x000ee20000008800 */
[----:B------:R-:W-:Y:S01]  /*30f0*/  UMOV UR4, 0x400 ;  /* 0x0000040000047882 */ /* 0x000fe20000000000 */
[----:B------:R-:W-:-:S06]  /*3100*/  NOP ;  /* 0x0000000000007918 */ /* 0x000fcc0000000000 */
[----:B------:R-:W-:Y:S06]  /*3110*/  BAR.ARV 0x6, 0xa0 ;  /* 0x0182800000007b1d */ /* 0x000fec0000002000 */
[----:B------:R-:W4:Y:S01]  /*3120*/  LDCU UR5, c[0x0][0x38c] ;  /* 0x00007180ff0577ac */ /* 0x000f220008000800 */
[----:B------:R-:W-:Y:S01]  /*3130*/  IMAD.MOV.U32 R11, RZ, RZ, 0x1 ;  /* 0x00000001ff0b7424 */ /* 0x000fe200078e00ff */
[----:B------:R-:W-:Y:S01]  /*3140*/  CS2R R8, SRZ ;  /* 0x0000000000087805 */ /* 0x000fe2000001ff00 */
[----:B------:R-:W-:Y:S01]  /*3150*/  IMAD.MOV.U32 R10, RZ, RZ, RZ ;  /* 0x000000ffff0a7224 */ /* 0x000fe200078e00ff */
[----:B------:R-:W-:Y:S01]  /*3160*/  UMOV UR12, URZ ;  /* 0x000000ff000c7c82 */ /* 0x000fe20008000000 */
[----:B------:R-:W-:Y:S01]  /*3170*/  UMOV UR11, URZ ;  /* 0x000000ff000b7c82 */ /* 0x000fe20008000000 */
[----:B------:R-:W-:Y:S01]  /*3180*/  UMOV UR24, 0x0 ;  /* 0x0000000000187882 */ /* 0x000fe20000000000 */
[----:B------:R-:W-:Y:S01]  /*3190*/  UMOV UR25, 0x82c0010 ;  /* 0x082c001000197882 */ /* 0x000fe20000000000 */
[----:B------:R-:W-:Y:S01]  /*31a0*/  UMOV UR20, 0x0 ;  /* 0x0000000000147882 */ /* 0x000fe20000000000 */
[----:B------:R-:W-:Y:S01]  /*31b0*/  UMOV UR21, 0x82c0010 ;  /* 0x082c001000157882 */ /* 0x000fe20000000000 */
[----:B---3--:R-:W-:Y:S01]  /*31c0*/  ULEA UR9, UR9, UR4, 0x18 ;  /* 0x0000000409097291 */ /* 0x008fe2000f8ec0ff */
[----:B------:R-:W3:Y:S03]  /*31d0*/  LDCU UR4, c[0x0][0x38c] ;  /* 0x00007180ff0477ac */ /* 0x000ee60008000800 */
[----:B------:R-:W-:-:S02]  /*31e0*/  UIADD3 UR10, UPT, UPT, UR9, 0xb200, URZ ;  /* 0x0000b200090a7890 */ /* 0x000fc4000fffe0ff */
[----:B----4-:R-:W-:-:S03]  /*31f0*/  UISETP.GE.AND UP4, UPT, UR5, 0x1, UPT ;  /* 0x000000010500788c */ /* 0x010fc6000bf86270 */
[----:B--2---:R-:W1:Y:S01]  /*3200*/  LDS R0, [UR9+0x140] ;  /* 0x00014009ff007984 */ /* 0x004e620008000800 */
[----:B------:R-:W-:-:S04]  /*3210*/  USHF.R.U32.HI UR10, URZ, 0x4, UR10 ;  /* 0x00000004ff0a7899 */ /* 0x000fc8000801160a */
[----:B------:R-:W-:-:S04]  /*3220*/  ULOP3.LUT UR10, UR10, 0x3fff, URZ, 0xc0, !UPT ;  /* 0x00003fff0a0a7892 */ /* 0x000fc8000f8ec0ff */
[----:B------:R-:W-:Y:S02]  /*3230*/  ULOP3.LUT UR10, UR10, 0x10000, URZ, 0xfc, !UPT ;  /* 0x000100000a0a7892 */ /* 0x000fe4000f8efcff */
[----:B---3--:R-:W-:-:S04]  /*3240*/  UIADD3 UR4, UPT, UPT, UR4, 0x3f, URZ ;  /* 0x0000003f04047890 */ /* 0x008fc8000fffe0ff */
[----:B------:R-:W-:-:S04]  /*3250*/  USHF.R.S32.HI UR8, URZ, 0x1f, UR4 ;  /* 0x0000001fff087899 */ /* 0x000fc80008011404 */
[----:B------:R-:W-:Y:S02]  /*3260*/  ULEA.HI UR8, UR8, UR4, URZ, 0x6 ;  /* 0x0000000408087291 */ /* 0x000fe4000f8f30ff */
[----:B------:R-:W-:Y:S02]  /*3270*/  UIADD3 UR4, UPT, UPT, UR9, 0x1d200, URZ ;  /* 0x0001d20009047890 */ /* 0x000fe4000fffe0ff */
[----:B------:R-:W-:Y:S02]  /*3280*/  USHF.R.S32.HI UR8, URZ, 0x6, UR8 ;  /* 0x00000006ff087899 */ /* 0x000fe40008011408 */
[----:B------:R-:W-:Y:S02]  /*3290*/  USHF.R.U32.HI UR4, URZ, 0x4, UR4 ;  /* 0x00000004ff047899 */ /* 0x000fe40008011604 */
[----:B------:R-:W-:Y:S02]  /*32a0*/  UISETP.LT.AND UP0, UPT, UR8, 0x1, UPT ;  /* 0x000000010800788c */ /* 0x000fe4000bf01270 */
[----:B------:R-:W-:-:S02]  /*32b0*/  ULOP3.LUT UR4, UR4, 0x3fff, URZ, 0xc0, !UPT ;  /* 0x00003fff04047892 */ /* 0x000fc4000f8ec0ff */
[----:B------:R-:W-:Y:S02]  /*32c0*/  USEL UR16, UR8, 0x1, !UP0 ;  /* 0x0000000108107887 */ /* 0x000fe4000c000000 */
[----:B------:R-:W-:Y:S02]  /*32d0*/  ULOP3.LUT UR4, UR4, 0x10000, URZ, 0xfc, !UPT ;  /* 0x0001000004047892 */ /* 0x000fe4000f8efcff */
[----:B------:R-:W-:Y:S01]  /*32e0*/  UIADD3 UR16, UPT, UPT, -UR16, URZ, URZ ;  /* 0x000000ff10107290 */ /* 0x000fe2000fffe1ff */
[----:B-1----:R-:W-:-:S15]  /*32f0*/  R2UR UR13, R0 ;  /* 0x00000000000d72ca */ /* 0x002fde00000e0000 */
.L_x_65:
[----:B------:R-:W-:Y:S02]  /*3300*/  LEA R0, R10, UR9, 0x3 ;  /* 0x000000090a007c11 */ /* 0x000fe4000f8e18ff */
[----:B------:R-:W-:Y:S02]  /*3310*/  SHF.L.U32 R5, R9, 0x1f, RZ ;  /* 0x0000001f09057819 */ /* 0x000fe400000006ff */
[----:B------:R-:W-:Y:S01]  /*3320*/  PLOP3.LUT P0, PT, PT, PT, UP4, 0x80, 0x8 ;  /* 0x000000000008781c */ /* 0x000fe20003f0f048 */
[----:B------:R-:W-:Y:S01]  /*3330*/  VIADD R3, R0, 0xc0 ;  /* 0x000000c000037836 */ /* 0x000fe20000000000 */
[----:B-1----:R-:W1:Y:S02]  /*3340*/  SYNCS.PHASECHK.TRANS64.TRYWAIT P1, [R0+URZ+0xb0], R5 ;  /* 0x0000b005000075a7 */ /* 0x002e6400080211ff */
[----:B-1----:R-:W-:Y:S09]  /*3350*/  @!P1 BRA `(.L_x_59) ;  /* 0x0000007c00809947 */ /* 0x002ff20003800000 */
.L_x_130:
[----:B------:R-:W-:Y:S01]  /*3360*/  LEA R4, R10, UR9, 0x4 ;  /* 0x000000090a047c11 */ /* 0x000fe2000f8e20ff */
[----:B------:R-:W-:Y:S01]  /*3370*/  @UP4 ULEA UR5, UR11, UR9, 0x3 ;  /* 0x000000090b054291 */ /* 0x000fe2000f8e18ff */
[----:B------:R-:W-:Y:S01]  /*3380*/  PLOP3.LUT P1, PT, PT, PT, PT, 0x80, 0x8 ;  /* 0x000000000008781c */ /* 0x000fe20003f2f070 */
[----:B------:R-:W-:Y:S01]  /*3390*/  ULEA UR14, UR12, UR9, 0x3 ;  /* 0x000000090c0e7291 */ /* 0x000fe2000f8e18ff */
[----:B------:R-:W-:Y:S01]  /*33a0*/  PRMT R3, RZ, 0x654, R3 ;  /* 0x00000654ff037816 */ /* 0x000fe20000000003 */
[----:B------:R-:W-:Y:S01]  /*33b0*/  UIMAD UR15, UR12, 0xb0, UR13 ;  /* 0x000000b00c0f78a4 */ /* 0x000fe2000f8e020d */
[----:B-1----:R-:W1:Y:S01]  /*33c0*/  LDS.128 R4, [R4+0x120] ;  /* 0x0001200004047984 */ /* 0x002e620000000c00 */
[----:B------:R-:W-:Y:S02]  /*33d0*/  @P0 SHF.L.U32 R2, R8, 0x1f, RZ ;  /* 0x0000001f08020819 */ /* 0x000fe400000006ff */
[----:B------:R-:W-:Y:S01]  /*33e0*/  SHF.L.U32 R0, R11, 0x1f, RZ ;  /* 0x0000001f0b007819 */ /* 0x000fe200000006ff */
[----:B------:R-:W-:Y:S01]  /*33f0*/  @!PT LDS RZ, [RZ] ;  /* 0x00000000fffff984 */ /* 0x000fe20000000800 */
[----:B------:R-:W-:Y:S01]  /*3400*/  @!PT LDS RZ, [RZ] ;  /* 0x00000000fffff984 */ /* 0x000fe20000000800 */
[----:B------:R-:W-:Y:S01]  /*3410*/  @!PT LDS RZ, [RZ] ;  /* 0x00000000fffff984 */ /* 0x000fe20000000800 */
[----:B------:R-:W-:Y:S01]  /*3420*/  @!PT LDS RZ, [RZ] ;  /* 0x00000000fffff984 */ /* 0x000fe20000000800 */
[----:B------:R2:W-:Y:S06]  /*3430*/  MEMBAR.ALL.CTA ;  /* 0x0000000000007992 */ /* 0x0005ec0000008000 */
[----:B--2---:R-:W2:Y:S02]  /*3440*/  FENCE.VIEW.ASYNC.S ;  /* 0x00000000000073c6 */ /* 0x004ea40000000000 */
[----:B--2---:R2:W-:Y:S01]  /*3450*/  SYNCS.ARRIVE.TRANS64.RED.A1T0 RZ, [R3+URZ], RZ ;  /* 0x000000ff03ff79a7 */ /* 0x0045e200081004ff */
[----:B------:R2:W3:Y:S01]  /*3460*/  @P0 SYNCS.PHASECHK.TRANS64.TRYWAIT P1, [UR5], R2 ;  /* 0x00000002ff0005a7 */ /* 0x0004e20008021105 */
[----:B------:R-:W4:Y:S02]  /*3470*/  SYNCS.PHASECHK.TRANS64.TRYWAIT P0, [UR14+0xe0], R0 ;  /* 0x0000e000ff0075a7 */ /* 0x000f24000800110e */
[----:B-1234-:R-:W-:Y:S05]  /*3480*/  @!P0 BRA `(.L_x_60) ;  /* 0x0000007c00488947 */ /* 0x01efea0003800000 */
.L_x_132:
[----:B------:R-:W-:Y:S01]  /*3490*/  IADD3 R10, PT, PT, R10, 0x1, RZ ;  /* 0x000000010a0a7810 */ /* 0x000fe20007ffe0ff */
[----:B------:R-:W-:Y:S06]  /*34a0*/  BRA.U !UP4, `(.L_x_61) ;  /* 0x000000010c987547 */ /* 0x000fec000b800000 */
[----:B------:R-:W-:Y:S01]  /*34b0*/  UPLOP3.LUT UP2, UPT, UPT, UPT, UPT, 0x40, 0x4 ;  /* 0x000000000004789c */ /* 0x000fe20003f4e870 */
[----:B------:R-:W-:Y:S01]  /*34c0*/  UMOV UR18, UR16 ;  /* 0x0000001000127c82 */ /* 0x000fe20008000000 */
[----:B------:R-:W-:Y:S01]  /*34d0*/  UMOV UR17, UR8 ;  /* 0x0000000800117c82 */ /* 0x000fe20008000000 */
[----:B------:R-:W-:-:S08]  /*34e0*/  UMOV UR5, UR11 ;  /* 0x0000000b00057c82 */ /* 0x000fd00008000000 */
.L_x_64:
[----:B------:R-:W-:Y:S02]  /*34f0*/  UIADD3 UR18, UPT, UPT, UR18, 0x1, URZ ;  /* 0x0000000112127890 */ /* 0x000fe4000fffe0ff */
[----:B--2---:R-:W-:Y:S02]  /*3500*/  ULEA UR7, UR5, UR9, 0x3 ;  /* 0x0000000905077291 */ /* 0x004fe4000f8e18ff */
[----:B------:R-:W-:Y:S01]  /*3510*/  UISETP.NE.AND UP3, UPT, UR18, URZ, UPT ;  /* 0x000000ff1200728c */ /* 0x000fe2000bf65270 */
[----:B---3--:R-:W-:Y:S10]  /*3520*/  @P1 BRA `(.L_x_62) ;  /* 0x00000000000c1947 */ /* 0x008ff40003800000 */
[----:B-1----:R-:W-:Y:S04]  /*3530*/  SHF.L.U32 R3, R8, 0x1f, RZ ;  /* 0x0000001f08037819 */ /* 0x002fe800000006ff */
[----:B------:R-:W1:Y:S02]  /*3540*/  SYNCS.PHASECHK.TRANS64.TRYWAIT P0, [UR7], R3 ;  /* 0x00000003ff0075a7 */ /* 0x000e640008001107 */
[----:B-1----:R-:W-:Y:S05]  /*3550*/  @!P0 BRA `(.L_x_63) ;  /* 0x0000007c002c8947 */ /* 0x002fea0003800000 */
.L_x_62:
[----:B------:R-:W-:Y:S01]  /*3560*/  UISETP.NE.AND UP0, UPT, UR17, 0x1, UPT ;  /* 0x000000011100788c */ /* 0x000fe2000bf05270 */
[----:B------:R-:W-:Y:S01]  /*3570*/  PLOP3.LUT P1, PT, PT, PT, PT, 0x80, 0x8 ;  /* 0x000000000008781c */ /* 0x000fe20003f2f070 */
[----:B------:R-:W-:Y:S02]  /*3580*/  UIADD3 UR11, UPT, UPT, UR5, 0x1, URZ ;  /* 0x00000001050b7890 */ /* 0x000fe4000fffe0ff */
[----:B------:R-:W-:Y:S02]  /*3590*/  UIMAD UR6, UR5, 0x2c0, UR4 ;  /* 0x000002c0050678a4 */ /* 0x000fe4000f8e0204 */
[----:B------:R-:W-:Y:S01]  /*35a0*/  UISETP.NE.AND UP1, UPT, UR11, 0x9, UPT ;  /* 0x000000090b00788c */ /* 0x000fe2000bf25270 */
[----:B------:R-:W-:Y:S01]  /*35b0*/  PLOP3.LUT P0, PT, PT, PT, UP0, 0x80, 0x8 ;  /* 0x000000000008781c */ /* 0x000fe20003f0f008 */
[----:B------:R-:W-:Y:S02]  /*35c0*/  UIADD3 UR28, UPT, UPT, UR6, 0x2, URZ ;  /* 0x00000002061c7890 */ /* 0x000fe4000fffe0ff */
[----:B------:R-:W-:Y:S02]  /*35d0*/  USEL UR22, URZ, 0x1, UP1 ;  /* 0x00000001ff167887 */ /* 0x000fe40008800000 */
[----:B------:R-:W-:Y:S02]  /*35e0*/  USEL UR11, UR11, URZ, UP1 ;  /* 0x000000ff0b0b7287 */ /* 0x000fe40008800000 */
[----:B------:R-:W-:Y:S02]  /*35f0*/  UIADD3 UR17, UPT, UPT, UR17, -0x1, URZ ;  /* 0xffffffff11117890 */ /* 0x000fe4000fffe0ff */
[----:B------:R-:W-:Y:S01]  /*3600*/  @UP0 ULEA UR19, UR11, UR9, 0x3 ;  /* 0x000000090b130291 */ /* 0x000fe2000f8e18ff */
[----:B------:R-:W-:Y:S01]  /*3610*/  LOP3.LUT R8, R8, UR22, RZ, 0x3c, !PT ;  /* 0x0000001608087c12 */ /* 0x000fe2000f8e3cff */
[----:B------:R-:W-:Y:S01]  /*3620*/  ULEA UR22, UR5, UR10, 0x9 ;  /* 0x0000000a05167291 */ /* 0x000fe2000f8e48ff */
[----:B------:R-:W-:Y:S02]  /*3630*/  UMOV UR23, 0x80004020 ;  /* 0x8000402000177882 */ /* 0x000fe40000000000 */
[----:B-1----:R-:W-:Y:S01]  /*3640*/  @P0 SHF.L.U32 R0, R8, 0x1f, RZ ;  /* 0x0000001f08000819 */ /* 0x002fe200000006ff */
[----:B------:R-:W-:Y:S01]  /*3650*/  UIADD3 UR26, UPT, UPT, UR22, 0x2, URZ ;  /* 0x00000002161a7890 */ /* 0x000fe2000fffe0ff */
[----:B------:R-:W-:Y:S02]  /*3660*/  UMOV UR29, 0x80004020 ;  /* 0x80004020001d7882 */ /* 0x000fe40000000000 */
[----:B------:R2:W3:Y:S01]  /*3670*/  @P0 SYNCS.PHASECHK.TRANS64.TRYWAIT P1, [UR19], R0 ;  /* 0x00000000ff0005a7 */ /* 0x0004e20008021113 */
[----:B------:R-:W-:Y:S01]  /*3680*/  UIADD3 UR19, UPT, UPT, UR7, 0x48, URZ ;  /* 0x0000004807137890 */ /* 0x000fe2000fffe0ff */
[----:B------:R-:W-:Y:S02]  /*3690*/  UMOV UR27, 0x80004020 ;  /* 0x80004020001b7882 */ /* 0x000fe40000000000 */
[----:B------:R-:W-:Y:S01]  /*36a0*/  UMOV UR7, 0x80004020 ;  /* 0x8000402000077882 */ /* 0x000fe20000000000 */
[----:B------:R-:W-:Y:S01]  /*36b0*/  UMOV UR5, UR11 ;  /* 0x0000000b00057c82 */ /* 0x000fe20008000000 */
[----:B------:R2:W-:Y:S01]  /*36c0*/  UTCQMMA gdesc[UR22], gdesc[UR6], tmem[UR15], tmem[UR24], idesc[UR25], UP2 ;  /* 0x00ff1806160075ea */ /* 0x0005e2000900030f */
[----:B------:R-:W-:Y:S01]  /*36d0*/  UPLOP3.LUT UP2, UPT, UPT, UPT, UPT, 0x80, 0x8 ;  /* 0x000000000008789c */ /* 0x000fe20003f4f070 */
[----:B------:R2:W-:Y:S02]  /*36e0*/  UTCQMMA gdesc[UR26], gdesc[UR28], tmem[UR15], tmem[UR20], idesc[UR21], UPT ;  /* 0x00ff141c1a0075ea */ /* 0x0005e4000b80030f */
[----:B------:R2:W-:Y:S01]  /*36f0*/  UTCBAR [UR19], URZ ;  /* 0x000000ff130073e9 */ /* 0x0005e200080000ff */
[----:B------:R-:W-:Y:S07]  /*3700*/  BRA.U UP3, `(.L_x_64) ;  /* 0xfffffffd03787547 */ /* 0x000fee000b83ffff */
.L_x_61:
[----:B------:R-:W-:Y:S01]  /*3710*/  UIADD3 UR12, UPT, UPT, UR12, 0x1, URZ ;  /* 0x000000010c0c7890 */ /* 0x000fe2000fffe0ff */
[----:B------:R-:W-:Y:S01]  /*3720*/  LOP3.LUT P0, RZ, R6, 0x1, RZ, 0xc0, !PT ;  /* 0x0000000106ff7812 */ /* 0x000fe2000780c0ff */
[----:B------:R-:W-:Y:S01]  /*3730*/  UIADD3 UR14, UPT, UPT, UR14, 0xd0, URZ ;  /* 0x000000d00e0e7890 */ /* 0x000fe2000fffe0ff */
[----:B---3--:R-:W-:Y:S01]  /*3740*/  ISETP.NE.AND P1, PT, R10, 0x2, PT ;  /* 0x000000020a00780c */ /* 0x008fe20003f25270 */
[----:B------:R-:W-:-:S03]  /*3750*/  UISETP.NE.AND UP0, UPT, UR12, 0x2, UPT ;  /* 0x000000020c00788c */ /* 0x000fc6000bf05270 */
[----:B-12---:R-:W-:Y:S01]  /*3760*/  SEL R0, RZ, 0x1, P1 ;  /* 0x00000001ff007807 */ /* 0x006fe20000800000 */
[----:B------:R-:W-:Y:S01]  /*3770*/  USEL UR5, URZ, 0x1, UP0 ;  /* 0x00000001ff057887 */ /* 0x000fe20008000000 */
[----:B------:R-:W-:Y:S01]  /*3780*/  SEL R10, R10, RZ, P1 ;  /* 0x000000ff0a0a7207 */ /* 0x000fe20000800000 */
[----:B------:R-:W-:Y:S01]  /*3790*/  USEL UR12, UR12, URZ, UP0 ;  /* 0x000000ff0c0c7287 */ /* 0x000fe20008000000 */
[----:B------:R1:W-:Y:S01]  /*37a0*/  UTCBAR [UR14], URZ ;  /* 0x000000ff0e0073e9 */ /* 0x0003e200080000ff */
[----:B------:R-:W-:Y:S02]  /*37b0*/  LOP3.LUT R9, R9, R0, RZ, 0x3c, !PT ;  /* 0x0000000009097212 */ /* 0x000fe400078e3cff */
[----:B------:R-:W-:Y:S01]  /*37c0*/  LOP3.LUT R11, R11, UR5, RZ, 0x3c, !PT ;  /* 0x000000050b0b7c12 */ /* 0x000fe2000f8e3cff */
[----:B------:R-:W-:Y:S07]  /*37d0*/  @P0 BRA `(.L_x_65) ;  /* 0xfffffff800c80947 */ /* 0x000fee000383ffff */
[----:B------:R-:W2:Y:S01]  /*37e0*/  S2UR UR4, SR_CgaCtaId ;  /* 0x00000000000479c3 */ /* 0x000ea20000008800 */
[----:B------:R-:W-:Y:S01]  /*37f0*/  ELECT P0, URZ, PT ;  /* 0x0000000000ff782f */ /* 0x000fe20003800000 */
[----:B------:R-:W-:Y:S01]  /*3800*/  IMAD.MOV.U32 R0, RZ, RZ, 0x1 ;  /* 0x00000001ff007424 */ /* 0x000fe200078e00ff */
[----:B------:R-:W-:Y:S01]  /*3810*/  UIADD3 UR9, UPT, UPT, UR9, 0xe0, URZ ;  /* 0x000000e009097890 */ /* 0x000fe2000fffe0ff */
[----:B------:R-:W-:Y:S01]  /*3820*/  SHF.L.U32 R3, R11, 0x1f, RZ ;  /* 0x0000001f0b037819 */ /* 0x000fe200000006ff */
[----:B------:R-:W-:-:S03]  /*3830*/  UMOV UR5, 0x40 ;  /* 0x0000004000057882 */ /* 0x000fc60000000000 */
[----:B------:R-:W-:Y:S01]  /*3840*/  UVIRTCOUNT.DEALLOC.SMPOOL 0x80 ;  /* 0x000000800000784c */ /* 0x000fe20000000000 */
[----:B--2---:R-:W-:Y:S02]  /*3850*/  ULEA UR4, UR4, UR5, 0x18 ;  /* 0x0000000504047291 */ /* 0x004fe4000f8ec0ff */
[----:B------:R-:W-:-:S07]  /*3860*/  ULEA UR5, UR12, UR9, 0x3 ;  /* 0x000000090c057291 */ /* 0x000fce000f8e18ff */
[----:B------:R2:W-:Y:S02]  /*3870*/  @P0 STS.U8 [UR4+0x1c], R0 ;  /* 0x00001c00ff000988 */ /* 0x0005e40008000004 */
[----:B------:R-:W3:Y:S02]  /*3880*/  SYNCS.PHASECHK.TRANS64.TRYWAIT P0, [UR5], R3 ;  /* 0x00000003ff0075a7 */ /* 0x000ee40008001105 */
[----:B--23--:R-:W-:Y:S05]  /*3890*/  @!P0 BRA `(.L_x_66) ;  /* 0x0000007800748947 */ /* 0x00cfea0003800000 */
.L_x_135:
[----:B------:R-:W-:-:S04]  /*38a0*/  UIADD3 UR6, UPT, UPT, UR12, 0x1, URZ ;  /* 0x000000010c067890 */ /* 0x000fc8000fffe0ff */
[----:B------:R-:W-:-:S04]  /*38b0*/  UISETP.NE.AND UP0, UPT, UR6, 0x2, UPT ;  /* 0x000000020600788c */ /* 0x000fc8000bf05270 */
[----:B------:R-:W-:Y:S02]  /*38c0*/  USEL UR5, URZ, 0x1, UP0 ;  /* 0x00000001ff057887 */ /* 0x000fe40008000000 */
[----:B------:R-:W-:-:S04]  /*38d0*/  USEL UR6, UR6, URZ, UP0 ;  /* 0x000000ff06067287 */ /* 0x000fc80008000000 */
[----:B------:R-:W-:Y:S01]  /*38e0*/  ULEA UR6, UR6, UR9, 0x3 ;  /* 0x0000000906067291 */ /* 0x000fe2000f8e18ff */
[----:B--2---:R-:W-:-:S04]  /*38f0*/  LOP3.LUT R3, R11, UR5, RZ, 0x3c, !PT ;  /* 0x000000050b037c12 */ /* 0x004fc8000f8e3cff */
[----:B------:R-:W-:-:S04]  /*3900*/  SHF.L.U32 R3, R3, 0x1f, RZ ;  /* 0x0000001f03037819 */ /* 0x000fc800000006ff */
[----:B------:R-:W2:Y:S02]  /*3910*/  SYNCS.PHASECHK.TRANS64.TRYWAIT P0, [UR6], R3 ;  /* 0x00000003ff0075a7 */ /* 0x000ea40008001106 */
[----:B--2---:R-:W-:Y:S05]  /*3920*/  @!P0 BRA `(.L_x_67) ;  /* 0x0000007800688947 */ /* 0x004fea0003800000 */
.L_x_137:
[----:B------:R-:W-:Y:S01]  /*3930*/  NOP ;  /* 0x0000000000007918 */ /* 0x000fe20000000000 */
[----:B--2---:R-:W2:Y:S01]  /*3940*/  LDS R0, [UR4+0x14] ;  /* 0x00001404ff007984 */ /* 0x004ea20008000800 */
[----:B------:R-:W-:Y:S01]  /*3950*/  ULOP3.LUT UR6, UR13, 0xffff, URZ, 0xc0, !UPT ;  /* 0x0000ffff0d067892 */ /* 0x000fe2000f8ec0ff */
[----:B------:R-:W-:Y:S01]  /*3960*/  UMOV UR8, 0xffff ;  /* 0x0000ffff00087882 */ /* 0x000fe20000000000 */
[----:B------:R-:W-:Y:S02]  /*3970*/  UMOV UR5, 0x1 ;  /* 0x0000000100057882 */ /* 0x000fe40000000000 */
[----:B------:R-:W-:-:S04]  /*3980*/  USHF.R.U32.HI UR6, URZ, 0x5, UR6 ;  /* 0x00000005ff067899 */ /* 0x000fc80008011606 */
[----:B------:R-:W-:Y:S02]  /*3990*/  USHF.L.U32 UR8, UR8, UR6, URZ ;  /* 0x0000000608087299 */ /* 0x000fe400080006ff */
[----:B------:R-:W-:-:S04]  /*39a0*/  USHF.L.U32 UR5, UR5, UR6, URZ ;  /* 0x0000000605057299 */ /* 0x000fc800080006ff */
[----:B--2---:R-:W-:-:S04]  /*39b0*/  LOP3.LUT R0, R0, UR8, RZ, 0xc0, !PT ;  /* 0x0000000800007c12 */ /* 0x004fc8000f8ec0ff */
[----:B------:R-:W-:-:S13]  /*39c0*/  ISETP.NE.AND P0, PT, R0, UR8, PT ;  /* 0x0000000800007c0c */ /* 0x000fda000bf05270 */
[----:B------:R-:W-:Y:S05]  /*39d0*/  @P0 BRA `(.L_x_68) ;  /* 0x0000000000580947 */ /* 0x000fea0003800000 */
[----:B------:R-:W2:Y:S02]  /*39e0*/  LDS R0, [UR4+0x18] ;  /* 0x00001804ff007984 */ /* 0x000ea40008000800 */
[----:B--2---:R-:W-:-:S04]  /*39f0*/  LOP3.LUT R0, R0, UR5, RZ, 0xc0, !PT ;  /* 0x0000000500007c12 */ /* 0x004fc8000f8ec0ff */
[----:B------:R-:W-:-:S13]  /*3a00*/  ISETP.NE.AND P0, PT, R0, UR5, PT ;  /* 0x0000000500007c0c */ /* 0x000fda000bf05270 */
[----:B------:R-:W-:Y:S05]  /*3a10*/  @P0 BRA `(.L_x_69) ;  /* 0x00000000003c0947 */ /* 0x000fea0003800000 */
[----:B------:R-:W2:Y:S01]  /*3a20*/  S2R R2, SR_LANEID ;  /* 0x0000000000027919 */ /* 0x000ea20000000000 */
[----:B------:R-:W-:Y:S01]  /*3a30*/  ULOP3.LUT UR8, URZ, UR8, URZ, 0x33, !UPT ;  /* 0x00000008ff087292 */ /* 0x000fe2000f8e33ff */
[----:B------:R-:W-:Y:S01]  /*3a40*/  LOP3.LUT R4, RZ, UR5, RZ, 0x33, !PT ;  /* 0x00000005ff047c12 */ /* 0x000fe2000f8e33ff */
[----:B------:R-:W-:Y:S02]  /*3a50*/  VOTEU.ANY UR7, UPT, PT ;  /* 0x0000000000077886 */ /* 0x000fe400038e0100 */
[----:B------:R-:W-:Y:S01]  /*3a60*/  UFLO.U32 UR7, UR7 ;  /* 0x00000007000772bd */ /* 0x000fe200080e0000 */
[----:B------:R-:W3:Y:S01]  /*3a70*/  REDUX UR5, R4 ;  /* 0x00000000040573c4 */ /* 0x000ee20000000000 */
[----:B------:R-:W-:-:S06]  /*3a80*/  IMAD.U32 R0, RZ, RZ, UR8 ;  /* 0x00000008ff007e24 */ /* 0x000fcc000f8e00ff */
[----:B------:R4:W-:Y:S01]  /*3a90*/  UTCATOMSWS.AND URZ, UR8 ;  /* 0x0000000800ff79e3 */ /* 0x0009e20008000000 */
[----:B------:R-:W5:Y:S01]  /*3aa0*/  REDUX UR6, R0 ;  /* 0x00000000000673c4 */ /* 0x000f620000000000 */
[----:B--2---:R-:W-:Y:S01]  /*3ab0*/  ISETP.EQ.U32.AND P0, PT, R2, UR7, PT ;  /* 0x0000000702007c0c */ /* 0x004fe2000bf02070 */
[----:B---3--:R-:W-:Y:S01]  /*3ac0*/  IMAD.U32 R2, RZ, RZ, UR5 ;  /* 0x00000005ff027e24 */ /* 0x008fe2000f8e00ff */
[----:B-----5:R-:W-:-:S11]  /*3ad0*/  MOV R3, UR6 ;  /* 0x0000000600037c02 */ /* 0x020fd60008000f00 */
[----:B------:R4:W-:Y:S04]  /*3ae0*/  @P0 ATOMS.AND RZ, [UR4+0x14], R3 ;  /* 0x00001403ffff098c */ /* 0x0009e8000a800004 */
[----:B------:R4:W-:Y:S01]  /*3af0*/  @P0 ATOMS.AND RZ, [UR4+0x18], R2 ;  /* 0x00001802ffff098c */ /* 0x0009e2000a800004 */
[----:B------:R-:W-:Y:S05]  /*3b00*/  BRA `(.L_x_70) ;  /* 0x0000000000147947 */ /* 0x000fea0003800000 */
.L_x_69:
[----:B------:R-:W-:Y:S02]  /*3b10*/  MOV R2, 0x3b30 ;  /* 0x00003b3000027802 */ /* 0x000fe40000000f00 */
[----:B-1----:R-:W-:Y:S05]  /*3b20*/  CALL.REL.NOINC `($__internal_0_$__cuda_sm10x_tcgen05_guardrail_trap_col_being_dealloced_not_returned_by_alloc) ;  /* 0x00000078009c7944 */ /* 0x002fea0003c00000 */
[----:B------:R-:W-:Y:S05]  /*3b30*/  BRA `(.L_x_70) ;  /* 0x0000000000087947 */ /* 0x000fea0003800000 */
.L_x_68:
[----:B------:R-:W-:Y:S02]  /*3b40*/  MOV R2, 0x3b60 ;  /* 0x00003b6000027802 */ /* 0x000fe40000000f00 */
[----:B-1----:R-:W-:Y:S05]  /*3b50*/  CALL.REL.NOINC `($__internal_2_$__cuda_sm10x_tcgen05_guardrail_trap_unallocated_columns_being_dealloced) ;  /* 0x0000007800a87944 */ /* 0x002fea0003c00000 */
.L_x_70:
[----:B------:R-:W-:Y:S01]  /*3b60*/  NOP ;  /* 0x0000000000007918 */ /* 0x000fe20000000000 */
[----:B-1--4-:R-:W-:Y:S05]  /*3b70*/  EXIT ;  /* 0x000000000000794d */ /* 0x012fea0003800000 */
.L_x_54:
[----:B------:R-:W-:-:S09]  /*3b80*/  UISETP.NE.OR UP0, UPT, UR12, 0x3, !UP3 ;  /* 0x000000030c00788c */ /* 0x000fd2000df05670 */
[----:B------:R-:W-:Y:S05]  /*3b90*/  BRA.U UP0, `(.L_x_71) ;  /* 0x0000000d00d47547 */ /* 0x000fea000b800000 */
[----:B------:R-:W2:Y:S01]  /*3ba0*/  LDCU.64 UR6, c[0x0][0x888] ;  /* 0x00011100ff0677ac */ /* 0x000ea20008000a00 */
[----:B------:R-:W-:Y:S02]  /*3bb0*/  HFMA2 R9, -RZ, RZ, 0, 0 ;  /* 0x00000000ff097431 */ /* 0x000fe400000001ff */
[----:B------:R-:W-:Y:S01]  /*3bc0*/  IMAD.MOV.U32 R11, RZ, RZ, 0x1 ;  /* 0x00000001ff0b7424 */ /* 0x000fe200078e00ff */
[----:B------:R-:W-:Y:S01]  /*3bd0*/  MOV R8, 0x5800 ;  /* 0x0000580000087802 */ /* 0x000fe20000000f00 */
[----:B------:R-:W3:Y:S01]  /*3be0*/  LDCU UR38, c[0x0][0x370] ;  /* 0x00006e00ff2677ac */ /* 0x000ee20008000800 */
[----:B------:R-:W-:Y:S01]  /*3bf0*/  IMAD.MOV.U32 R10, RZ, RZ, RZ ;  /* 0x000000ffff0a7224 */ /* 0x000fe200078e00ff */
[----:B------:R-:W4:Y:S01]  /*3c00*/  LDCU.64 UR22, c[0x0][0x890] ;  /* 0x00011200ff1677ac */ /* 0x000f220008000a00 */
[----:B------:R-:W3:Y:S01]  /*3c10*/  LDCU.128 UR48, c[0x0][0xb10] ;  /* 0x00016200ff3077ac */ /* 0x000ee20008000c00 */
[----:B------:R-:W5:Y:S01]  /*3c20*/  LDCU UR37, c[0x0][0x374] ;  /* 0x00006e80ff2577ac */ /* 0x000f620008000800 */
[----:B------:R-:W5:Y:S01]  /*3c30*/  LDCU UR14, c[0x0][0xb0c] ;  /* 0x00016180ff0e77ac */ /* 0x000f620008000800 */
[----:B------:R-:W5:Y:S01]  /*3c40*/  LDCU UR30, c[0x0][0xb20] ;  /* 0x00016400ff1e77ac */ /* 0x000f620008000800 */
[----:B------:R-:W5:Y:S01]  /*3c50*/  LDCU UR4, c[0x0][0xb30] ;  /* 0x00016600ff0477ac */ /* 0x000f620008000800 */
[----:B--2---:R-:W-:Y:S01]  /*3c60*/  UISETP.NE.U32.AND UP0, UPT, UR6, URZ, UPT ;  /* 0x000000ff0600728c */ /* 0x004fe2000bf05070 */
[----:B------:R-:W-:Y:S01]  /*3c70*/  UMOV UR31, 0x400 ;  /* 0x00000400001f7882 */ /* 0x000fe20000000000 */
[----:B---3--:R-:W-:-:S02]  /*3c80*/  UIMAD.WIDE.U32 UR10, UR38, UR48, URZ ;  /* 0x00000030260a72a5 */ /* 0x008fc4000f8e00ff */
[----:B------:R-:W-:Y:S02]  /*3c90*/  ULEA UR31, UR5, UR31, 0x18 ;  /* 0x0000001f051f7291 */ /* 0x000fe4000f8ec0ff */
[----:B------:R-:W-:Y:S02]  /*3ca0*/  UISETP.NE.AND.EX UP6, UPT, UR7, URZ, UPT, UP0 ;  /* 0x000000ff0700728c */ /* 0x000fe4000bfc5300 */
[----:B-1----:R-:W-:Y:S02]  /*3cb0*/  UISETP.NE.AND UP0, UPT, UR13, 0x1, UPT ;  /* 0x000000010d00788c */ /* 0x002fe4000bf05270 */
[----:B----4-:R-:W-:Y:S02]  /*3cc0*/  UISETP.NE.U32.AND UP0, UPT, UR22, URZ, UPT ;  /* 0x000000ff1600728c */ /* 0x010fe4000bf05070 */
[----:B------:R-:W-:Y:S02]  /*3cd0*/  UIADD3 UR39, UPT, UPT, UR31, 0x90, URZ ;  /* 0x000000901f277890 */ /* 0x000fe4000fffe0ff */
[----:B-----5:R-:W-:-:S02]  /*3ce0*/  UIMAD.WIDE.U32 UR8, UR37, UR51, URZ ;  /* 0x00000033250872a5 */ /* 0x020fc4000f8e00ff */
[----:B------:R-:W-:Y:S02]  /*3cf0*/  UISETP.GE.AND UP3, UPT, UR13, 0x1, UPT ;  /* 0x000000010d00788c */ /* 0x000fe4000bf66270 */
[----:B------:R-:W-:Y:S01]  /*3d00*/  UISETP.NE.AND.EX UP5, UPT, UR23, URZ, UPT, UP0 ;  /* 0x000000ff1700728c */ /* 0x000fe2000bfa5300 */
[----:B------:R-:W1:Y:S01]  /*3d10*/  LDCU.64 UR56, c[0x0][0x348] ;  /* 0x00006900ff3877ac */ /* 0x000e620008000a00 */
[----:B------:R-:W-:Y:S01]  /*3d20*/  UPLOP3.LUT UP1, UPT, UPT, UPT, UPT, 0x40, 0x4 ;  /* 0x000000000004789c */ /* 0x000fe20003f2e870 */
[----:B------:R-:W2:Y:S01]  /*3d30*/  LDCU.64 UR6, c[0x0][0xb28] ;  /* 0x00016500ff0677ac */ /* 0x000ea20008000a00 */
[----:B------:R-:W-:Y:S02]  /*3d40*/  UISETP.NE.AND UP3, UPT, UR14, 0x1, UPT ;  /* 0x000000010e00788c */ /* 0x000fe4000bf65270 */
[----:B------:R-:W-:Y:S02]  /*3d50*/  UPRMT UR39, UR5, 0x654, UR39 ;  /* 0x0000065405277896 */ /* 0x000fe40008000027 */
[----:B------:R-:W-:-:S02]  /*3d60*/  USHF.R.U32.HI UR53, URZ, UR49, UR11 ;  /* 0x00000031ff357299 */ /* 0x000fc4000801160b */
[----:B------:R-:W-:Y:S02]  /*3d70*/  USHF.R.U32.HI UR52, URZ, UR30, UR9 ;  /* 0x0000001eff347299 */ /* 0x000fe40008011609 */
[----:B------:R-:W-:Y:S02]  /*3d80*/  UISETP.NE.AND UP0, UPT, UR50, 0x1, UPT ;  /* 0x000000013200788c */ /* 0x000fe4000bf05270 */
[----:B------:R-:W-:-:S11]  /*3d90*/  UISETP.NE.AND UP4, UPT, UR4, 0x1, UPT ;  /* 0x000000010400788c */ /* 0x000fd6000bf85270 */
.L_x_79:
[C---:B---3--:R-:W-:Y:S02]  /*3da0*/  LEA R3, R10.reuse, UR31, 0x3 ;  /* 0x0000001f0a037c11 */ /* 0x048fe4000f8e18ff */
[----:B------:R-:W-:Y:S02]  /*3db0*/  SHF.L.U32 R0, R9, 0x1f, RZ ;  /* 0x0000001f09007819 */ /* 0x000fe400000006ff */
[----:B------:R-:W-:Y:S02]  /*3dc0*/  LEA R5, R10, UR31, 0x4 ;  /* 0x0000001f0a057c11 */ /* 0x000fe4000f8e20ff */
[----:B------:R-:W3:Y:S02]  /*3dd0*/  SYNCS.PHASECHK.TRANS64.TRYWAIT P0, [R3+URZ+0xb0], R0 ;  /* 0x0000b000030075a7 */ /* 0x000ee400080011ff */
[----:B---34-:R-:W-:Y:S05]  /*3de0*/  @!P0 BRA `(.L_x_72) ;  /* 0x0000007400508947 */ /* 0x018fea0003800000 */
.L_x_138:
[----:B------:R-:W4:Y:S01]  /*3df0*/  LDS.128 R4, [R5+0x120] ;  /* 0x0001200005047984 */ /* 0x000f220000000c00 */
[----:B------:R-:W-:Y:S01]  /*3e00*/  UISETP.GE.AND UP0, UPT, UR13, 0x1, UPT ;  /* 0x000000010d00788c */ /* 0x000fe2000bf06270 */
[----:B------:R-:W-:Y:S01]  /*3e10*/  @!PT LDS RZ, [RZ] ;  /* 0x00000000fffff984 */ /* 0x000fe20000000800 */
[----:B------:R-:W-:Y:S01]  /*3e20*/  @!PT LDS RZ, [RZ] ;  /* 0x00000000fffff984 */ /* 0x000fe20000000800 */
[----:B------:R-:W-:Y:S01]  /*3e30*/  @!PT LDS RZ, [RZ] ;  /* 0x00000000fffff984 */ /* 0x000fe20000000800 */
[----:B------:R-:W-:Y:S01]  /*3e40*/  @!PT LDS RZ, [RZ] ;  /* 0x00000000fffff984 */ /* 0x000fe20000000800 */
[----:B------:R5:W-:Y:S06]  /*3e50*/  MEMBAR.ALL.CTA ;  /* 0x0000000000007992 */ /* 0x000bec0000008000 */
[----:B-----5:R-:W5:Y:S01]  /*3e60*/  FENCE.VIEW.ASYNC.S ;  /* 0x00000000000073c6 */ /* 0x020f620000000000 */
[----:B----4-:R-:W-:Y:S11]  /*3e70*/  LOP3.LUT P0, RZ, R6, 0x1, RZ, 0xc0, !PT ;  /* 0x0000000106ff7812 */ /* 0x010ff6000780c0ff */
[----:B------:R-:W-:Y:S02]  /*3e80*/  @!UPT UIADD3 URZ, UPT, UPT, URZ, URZ, URZ ;  /* 0x000000fffffff290 */ /* 0x000fe4000fffe0ff */
[----:B-----5:R-:W-:Y:S01]  /*3e90*/  VOTEU.ANY UP3, P0 ;  /* 0x0000000000ff7886 */ /* 0x020fe20000060100 */
[----:B------:R-:W-:Y:S11]  /*3ea0*/  PLOP3.LUT P0, PT, PT, PT, UP3, 0x80, 0x8 ;  /* 0x000000000008781c */ /* 0x000ff60003f0f038 */
[----:B------:R-:W-:Y:S02]  /*3eb0*/  @!UPT UIADD3 URZ, UPT, UPT, URZ, URZ, URZ ;  /* 0x000000fffffff290 */ /* 0x000fe4000fffe0ff */
[----:B---3--:R-:W-:Y:S02]  /*3ec0*/  @P0 SHF.R.U32.HI R0, RZ, 0x10, R5 ;  /* 0x00000010ff000819 */ /* 0x008fe40000011605 */
[----:B------:R-:W-:Y:S02]  /*3ed0*/  @P0 MOV R2, R4 ;  /* 0x0000000400020202 */ /* 0x000fe40000000f00 */
[----:B------:R-:W-:Y:S01]  /*3ee0*/  @P0 R2UR UR4, R0 ;  /* 0x00000000000402ca */ /* 0x000fe200000e0000 */
[----:B------:R-:W-:Y:S01]  /*3ef0*/  VIADD R0, R3, 0xc0 ;  /* 0x000000c003007836 */ /* 0x000fe20000000000 */
[----:B------:R-:W-:Y:S02]  /*3f00*/  @P0 LOP3.LUT R4, R5, 0xffff, RZ, 0xc0, !PT ;  /* 0x0000ffff05040812 */ /* 0x000fe400078ec0ff */
[----:B------:R-:W-:Y:S02]  /*3f10*/  @P0 R2UR UR8, R2 ;  /* 0x00000000020802ca */ /* 0x000fe400000e0000 */
[----:B------:R-:W-:Y:S02]  /*3f20*/  PRMT R0, RZ, 0x654, R0 ;  /* 0x00000654ff007816 */ /* 0x000fe40000000000 */
[----:B------:R-:W-:Y:S02]  /*3f30*/  @P0 R2UR UR5, R4 ;  /* 0x00000000040502ca */ /* 0x000fe400000e0000 */
[----:B------:R3:W-:Y:S03]  /*3f40*/  SYNCS.ARRIVE.TRANS64.RED.A1T0 RZ, [R0+URZ], RZ ;  /* 0x000000ff00ff79a7 */ /* 0x0007e600081004ff */
[----:B------:R-:W-:Y:S04]  /*3f50*/  @UP3 UMOV UR54, UR4 ;  /* 0x0000000400363c82 */ /* 0x000fe80008000000 */
[----:B------:R-:W-:Y:S04]  /*3f60*/  @UP3 UMOV UR21, UR8 ;  /* 0x0000000800153c82 */ /* 0x000fe80008000000 */
[----:B------:R-:W-:Y:S01]  /*3f70*/  @UP3 UMOV UR15, UR5 ;  /* 0x00000005000f3c82 */ /* 0x000fe20008000000 */
[----:B------:R-:W-:Y:S05]  /*3f80*/  BRA.U !UP0, `(.L_x_73) ;  /* 0x0000000108b47547 */ /* 0x000fea000b800000 */
[----:B------:R-:W-:Y:S02]  /*3f90*/  UP2UR UR20, UPR, URZ, 0x4 ;  /* 0x00000004ff147883 */ /* 0x000fe40008000000 */
[----:B------:R-:W-:Y:S02]  /*3fa0*/  UISETP.NE.AND UP2, UPT, UR50, 0x1, UPT ;  /* 0x000000013200788c */ /* 0x000fe4000bf45270 */
[----:B------:R-:W-:Y:S02]  /*3fb0*/  UP2UR UR18, UPR, URZ, 0x2 ;  /* 0x00000002ff127883 */ /* 0x000fe40008000000 */
[----:B------:R-:W-:Y:S02]  /*3fc0*/  USEL UR4, UR37, UR52, !UP2 ;  /* 0x0000003425047287 */ /* 0x000fe4000d000000 */
[----:B------:R-:W-:Y:S02]  /*3fd0*/  UIMAD.WIDE.U32 UR24, UR15, UR51, URZ ;  /* 0x000000330f1872a5 */ /* 0x000fe4000f8e00ff */
[----:B------:R-:W-:Y:S02]  /*3fe0*/  UISETP.NE.AND UP1, UPT, UR13, 0x1, UPT ;  /* 0x000000010d00788c */ /* 0x000fe4000bf25270 */
[----:B--2---:R-:W-:Y:S02]  /*3ff0*/  UIMAD.WIDE.U32 UR32, UR4, UR6, URZ ;  /* 0x00000006042072a5 */ /* 0x004fe4000f8e00ff */
[----:B------:R-:W-:Y:S02]  /*4000*/  UISETP.NE.AND UP0, UPT, UR14, 0x1, UPT ;  /* 0x000000010e00788c */ /* 0x000fe4000bf05270 */
[----:B------:R-:W-:Y:S02]  /*4010*/  UIMAD.WIDE.U32 UR34, UR21, UR48, URZ ;  /* 0x00000030152272a5 */ /* 0x000fe4000f8e00ff */
[----:B------:R-:W-:Y:S01]  /*4020*/  USEL UR9, UR38, UR53, !UP0 ;  /* 0x0000003526097287 */ /* 0x000fe2000c000000 */
[----:B------:R-:W-:Y:S01]  /*4030*/  UMOV UR19, UR25 ;  /* 0x0000001900137c82 */ /* 0x000fe20008000000 */
[----:B------:R-:W-:Y:S01]  /*4040*/  UMOV UR25, UR33 ;  /* 0x0000002100197c82 */ /* 0x000fe20008000000 */
[----:B------:R-:W-:Y:S02]  /*4050*/  USHF.R.U32.HI UR24, URZ, UR30, UR19 ;  /* 0x0000001eff187299 */ /* 0x000fe40008011613 */
[----:B------:R-:W-:Y:S02]  /*4060*/  UIMAD.WIDE.U32 UR26, UR9, UR6, URZ ;  /* 0x00000006091a72a5 */ /* 0x000fe4000f8e00ff */
[----:B------:R-:W-:Y:S02]  /*4070*/  @UP1 USHF.R.U32.HI UR4, URZ, UR7, UR25 ;  /* 0x00000007ff041299 */ /* 0x000fe40008011619 */
[----:B------:R-:W-:Y:S02]  /*4080*/  @UP1 USHF.R.U32.HI UR9, URZ, UR7, UR27 ;  /* 0x00000007ff091299 */ /* 0x000fe4000801161b */
[----:B------:R-:W-:Y:S02]  /*4090*/  USEL UR8, UR15, UR24, !UP2 ;  /* 0x000000180f087287 */ /* 0x000fe4000d000000 */
[----:B------:R-:W-:Y:S02]  /*40a0*/  UIMAD UR4, UR13, UR4, URZ ;  /* 0x000000040d0472a4 */ /* 0x000fe4000f8e02ff */
[----:B------:R-:W-:Y:S02]  /*40b0*/  UIMAD UR10, UR13, UR9, URZ ;  /* 0x000000090d0a72a4 */ /* 0x000fe4000f8e02ff */
[----:B------:R-:W-:Y:S02]  /*40c0*/  UIMAD.WIDE.U32 UR16, UR8, UR6, URZ ;  /* 0x00000006081072a5 */ /* 0x000fe4000f8e00ff */
[----:B------:R-:W-:Y:S02]  /*40d0*/  UISETP.NE.AND UP2, UPT, UR20, URZ, UPT ;  /* 0x000000ff1400728c */ /* 0x000fe4000bf45270 */
[----:B------:R-:W-:Y:S01]  /*40e0*/  USHF.R.U32.HI UR17, URZ, UR7, UR17 ;  /* 0x00000007ff117299 */ /* 0x000fe20008011611 */
[----:B------:R-:W-:Y:S02]  /*40f0*/  UMOV UR19, UR35 ;  /* 0x0000002300137c82 */ /* 0x000fe40008000000 */
[----:B------:R-:W-:Y:S02]  /*4100*/  USHF.R.U32.HI UR19, URZ, UR49, UR19 ;  /* 0x00000031ff137299 */ /* 0x000fe40008011613 */
[----:B------:R-:W-:Y:S02]  /*4110*/  USEL UR17, UR8, UR17, !UP1 ;  /* 0x0000001108117287 */ /* 0x000fe4000c800000 */
[----:B------:R-:W-:Y:S02]  /*4120*/  USEL UR5, UR21, UR19, !UP0 ;  /* 0x0000001315057287 */ /* 0x000fe4000c000000 */
[----:B------:R-:W-:Y:S02]  /*4130*/  UISETP.GE.AND UP0, UPT, UR8, UR4, UPT ;  /* 0x000000040800728c */ /* 0x000fe4000bf06270 */
[----:B------:R-:W-:Y:S02]  /*4140*/  UIADD3 UR16, UPT, UPT, -UR17, URZ, URZ ;  /* 0x000000ff11107290 */ /* 0x000fe4000fffe1ff */
[----:B------:R-:W-:Y:S02]  /*4150*/  UISETP.GE.OR UP0, UPT, UR5, UR10, UP0 ;  /* 0x0000000a0500728c */ /* 0x000fe40008706670 */
[----:B------:R-:W-:Y:S02]  /*4160*/  UIMAD.WIDE.U32 UR10, UR5, UR6, URZ ;  /* 0x00000006050a72a5 */ /* 0x000fe4000f8e00ff */
[----:B------:R-:W-:Y:S07]  /*4170*/  UIMAD UR16, UR13, UR16, UR8 ;  /* 0x000000100d1072a4 */ /* 0x000fee000f8e0208 */
[----:B------:R-:W-:Y:S04]  /*4180*/  @!UP0 USHF.R.U32.HI UR4, URZ, UR7, UR11 ;  /* 0x00000007ff048299 */ /* 0x000fe8000801160b */
[----:B------:R-:W-:Y:S02]  /*4190*/  @!UP0 USEL UR4, UR5, UR4, !UP1 ;  /* 0x0000000405048287 */ /* 0x000fe4000c800000 */
[----:B------:R-:W-:Y:S02]  /*41a0*/  UISETP.NE.AND UP1, UPT, UR18, URZ, UPT ;  /* 0x000000ff1200728c */ /* 0x000fe4000bf25270 */
[----:B------:R-:W-:Y:S02]  /*41b0*/  @!UP0 UIMAD UR12, UR9, UR16, UR4 ;  /* 0x00000010090c82a4 */ /* 0x000fe4000f8e0204 */
[----:B------:R-:W-:Y:S02]  /*41c0*/  @!UP0 UIADD3 UR16, UPT, UPT, UR17, -UR4, URZ ;  /* 0x8000000411108290 */ /* 0x000fe4000fffe0ff */
[----:B------:R-:W-:Y:S02]  /*41d0*/  UIADD3 UR9, UPT, UPT, -UR5, URZ, URZ ;  /* 0x000000ff05097290 */ /* 0x000fe4000fffe1ff */
[----:B------:R-:W-:Y:S02]  /*41e0*/  UIADD3 UR4, UPT, UPT, -UR8, URZ, URZ ;  /* 0x000000ff08047290 */ /* 0x000fe4000fffe1ff */
[----:B------:R-:W-:Y:S02]  /*41f0*/  @!UP0 UIMAD UR8, UR16, UR13, UR5 ;  /* 0x0000000d100882a4 */ /* 0x000fe4000f8e0205 */
[----:B------:R-:W-:Y:S02]  /*4200*/  UIMAD UR21, UR14, UR9, UR21 ;  /* 0x000000090e1572a4 */ /* 0x000fe4000f8e0215 */
[----:B------:R-:W-:Y:S01]  /*4210*/  UIMAD UR15, UR50, UR4, UR15 ;  /* 0x00000004320f72a4 */ /* 0x000fe2000f8e020f */
[----:B------:R-:W-:Y:S02]  /*4220*/  @!UP0 UMOV UR5, UR12 ;  /* 0x0000000c00058c82 */ /* 0x000fe40008000000 */
[----:B------:R-:W-:Y:S02]  /*4230*/  UIMAD UR21, UR5, UR14, UR21 ;  /* 0x0000000e051572a4 */ /* 0x000fe4000f8e0215 */
[----:B------:R-:W-:Y:S11]  /*4240*/  UIMAD UR15, UR8, UR50, UR15 ;  /* 0x00000032080f72a4 */ /* 0x000ff6000f8e020f */
[----:B------:R-:W-:Y:S01]  /*4250*/  @!UPT UIADD3 URZ, UPT, UPT, URZ, URZ, URZ ;  /* 0x000000fffffff290 */ /* 0x000fe2000fffe0ff */
.L_x_73:
[----:B------:R-:W4:Y:S01]  /*4260*/  @!UP4 LDCU.128 UR8, c[0x0][0xb10] ;  /* 0x00016200ff08c7ac */ /* 0x000f220008000c00 */
[----:B------:R-:W-:Y:S02]  /*4270*/  ISETP.NE.U32.AND P0, PT, RZ, UR22, PT ;  /* 0x00000016ff007c0c */ /* 0x000fe4000bf05070 */
[----:B------:R-:W-:Y:S02]  /*4280*/  SHF.L.U32 R2, R11, 0x1f, RZ ;  /* 0x0000001f0b027819 */ /* 0x000fe400000006ff */
[----:B------:R-:W-:Y:S01]  /*4290*/  ISETP.NE.AND.EX P0, PT, RZ, UR23, PT, P0 ;  /* 0x00000017ff007c0c */ /* 0x000fe2000bf05300 */
[----:B------:R-:W5:Y:S01]  /*42a0*/  @!UP4 LDCU UR5, c[0x0][0xb0c] ;  /* 0x00016180ff05c7ac */ /* 0x000f620008000800 */
[----:B----4-:R-:W-:Y:S04]  /*42b0*/  UIMAD.WIDE.U32 UR16, UR21, UR8, URZ ;  /* 0x00000008151072a5 */ /* 0x010fe8000f8e00ff */
[----:B------:R-:W-:Y:S02]  /*42c0*/  @!UP4 USHF.R.U32.HI UR4, URZ, UR9, UR17 ;  /* 0x00000009ff04c299 */ /* 0x000fe40008011611 */
[----:B------:R-:W-:Y:S02]  /*42d0*/  UIMAD.WIDE.U32 UR16, UR15, UR11, URZ ;  /* 0x0000000b0f1072a5 */ /* 0x000fe4000f8e00ff */
[----:B-----5:R-:W-:Y:S04]  /*42e0*/  @!UP4 UISETP.NE.AND UP0, UPT, UR5, 0x1, UPT ;  /* 0x000000010500c88c */ /* 0x020fe8000bf05270 */
[----:B------:R-:W-:Y:S02]  /*42f0*/  @!UP4 USEL UR8, UR21, UR4, !UP0 ;  /* 0x000000041508c287 */ /* 0x000fe4000c000000 */
[----:B------:R-:W-:Y:S01]  /*4300*/  @!UP4 UISETP.NE.AND UP0, UPT, UR10, 0x1, UPT ;  /* 0x000000010a00c88c */ /* 0x000fe2000bf05270 */
[----:B------:R-:W4:Y:S02]  /*4310*/  @!UP4 LDCU UR4, c[0x0][0xb20] ;  /* 0x00016400ff04c7ac */ /* 0x000f240008000800 */
[----:B----4-:R-:W-:Y:S04]  /*4320*/  @!UP4 USHF.R.U32.HI UR4, URZ, UR4, UR17 ;  /* 0x00000004ff04c299 */ /* 0x010fe80008011611 */
[----:B------:R-:W-:Y:S04]  /*4330*/  @!UP4 USEL UR9, UR15, UR4, !UP0 ;  /* 0x000000040f09c287 */ /* 0x000fe8000c000000 */
[----:B------:R-:W-:Y:S02]  /*4340*/  @!UP4 UIADD3 UR4, UPT, UPT, -UR8, UR9, URZ ;  /* 0x000000090804c290 */ /* 0x000fe4000fffe1ff */
[----:B------:R-:W-:Y:S02]  /*4350*/  @!UP4 UIADD3 UR8, UPT, UPT, UR8, -UR9, URZ ;  /* 0x800000090808c290 */ /* 0x000fe4000fffe0ff */
[----:B------:R-:W-:Y:S02]  /*4360*/  @!UP4 UIMAD UR21, UR4, UR5, UR21 ;  /* 0x000000050415c2a4 */ /* 0x000fe4000f8e0215 */
[----:B------:R-:W-:Y:S01]  /*4370*/  @!UP4 UIMAD UR15, UR8, UR10, UR15 ;  /* 0x0000000a080fc2a4 */ /* 0x000fe2000f8e020f */
[----:B------:R-:W-:Y:S11]  /*4380*/  BRA.U UP1, `(.L_x_74) ;  /* 0x0000000101107547 */ /* 0x000ff6000b800000 */
[----:B---3--:R-:W-:Y:S04]  /*4390*/  MOV R0, UR29 ;  /* 0x0000001d00007c02 */ /* 0x008fe80008000f00 */
[----:B------:R-:W-:Y:S04]  /*43a0*/  SHF.L.U32 R3, R0, 0x1f, RZ ;  /* 0x0000001f00037819 */ /* 0x000fe800000006ff */
[----:B------:R-:W3:Y:S02]  /*43b0*/  SYNCS.PHASECHK.TRANS64.TRYWAIT P1, [UR31+0xa8], R3 ;  /* 0x0000a803ff0075a7 */ /* 0x000ee4000802111f */
[----:B---3--:R-:W-:Y:S05]  /*43c0*/  @!P1 BRA `(.L_x_75) ;  /* 0x0000006c00ec9947 */ /* 0x008fea0003800000 */
.L_x_74:
[----:B------:R-:W-:Y:S05]  /*43d0*/  BRA.U !UP5, `(.L_x_76) ;  /* 0x000000010d407547 */ /* 0x000fea000b800000 */
[----:B------:R-:W-:Y:S01]  /*43e0*/  UPLOP3.LUT UP2, UPT, UPT, UPT, UP6, 0x80, 0x8 ;  /* 0x000000000008789c */ /* 0x000fe20003f4f060 */
[----:B---3--:R-:W-:Y:S02]  /*43f0*/  IMAD.MOV.U32 R3, RZ, RZ, 0x1 ;  /* 0x00000001ff037424 */ /* 0x008fe400078e00ff */
[----:B------:R-:W-:Y:S03]  /*4400*/  IMAD.MOV.U32 R0, RZ, RZ, 0x1 ;  /* 0x00000001ff007424 */ /* 0x000fe600078e00ff */
[----:B------:R-:W-:Y:S05]  /*4410*/  PLOP3.LUT P1, PT, PT, PT, UP2, 0x80, 0x8 ;  /* 0x000000000008781c */ /* 0x000fea0003f2f028 */
[----:B------:R-:W3:Y:S01]  /*4420*/  @UP2 LDCU.64 UR8, c[0x0][0x888] ;  /* 0x00011100ff0827ac */ /* 0x000ee20008000a00 */
[----:B------:R-:W-:Y:S07]  /*4430*/  @UP2 UIMAD UR4, UR36, UR22, URZ ;  /* 0x00000016240422a4 */ /* 0x000fee000f8e02ff */
[----:B------:R-:W-:Y:S04]  /*4440*/  @P1 PRMT R6, R3, 0x7610, R6 ;  /* 0x0000761003061816 */ /* 0x000fe80000000006 */
[----:B------:R-:W-:Y:S05]  /*4450*/  @!P1 PRMT R6, R0, 0x7610, R6 ;  /* 0x0000761000069816 */ /* 0x000fea0000000006 */
[----:B------:R4:W-:Y:S01]  /*4460*/  STL.S16 [R1+0x48], R6 ;  /* 0x0000480601007387 */ /* 0x0009e20000100600 */
[----:B---3--:R-:W-:Y:S06]  /*4470*/  @UP2 UIMAD.WIDE UR8, UR4, 0x4, UR8 ;  /* 0x00000004040828a5 */ /* 0x008fec000f8e0208 */
[----:B------:R-:W-:Y:S02]  /*4480*/  IMAD.U32 R4, RZ, RZ, UR8 ;  /* 0x00000008ff047e24 */ /* 0x000fe4000f8e00ff */
[----:B------:R-:W-:Y:S05]  /*4490*/  IMAD.U32 R5, RZ, RZ, UR9 ;  /* 0x00000009ff057e24 */ /* 0x000fea000f8e00ff */
[----:B------:R-:W3:Y:S02]  /*44a0*/  @P1 LDG.E R4, desc[UR60][R4.64] ;  /* 0x0000003c04041981 */ /* 0x000ee4000c1e1900 */
[----:B---3--:R-:W-:Y:S11]  /*44b0*/  @P1 R2UR UR45, R4 ;  /* 0x00000000042d12ca */ /* 0x008ff600000e0000 */
[----:B------:R-:W-:Y:S03]  /*44c0*/  @!UPT UIADD3 URZ, UPT, UPT, URZ, URZ, URZ ;  /* 0x000000fffffff290 */ /* 0x000fe6000fffe0ff */
[----:B----4-:R-:W3:Y:S02]  /*44d0*/  @!UP2 LDCU UR45, c[0x0][0x880] ;  /* 0x00011000ff2da7ac */ /* 0x010ee40008000800 */
.L_x_76:
[----:B---3--:R-:W-:Y:S01]  /*44e0*/  @!P0 FSETP.EQ.AND P2, PT, RZ, UR45, PT ;  /* 0x0000002dff008c0b */ /* 0x008fe2000bf42000 */
[----:B------:R-:W-:Y:S01]  /*44f0*/  @!UPT UIADD3 URZ, UPT, UPT, URZ, URZ, URZ ;  /* 0x000000fffffff290 */ /* 0x000fe2000fffe0ff */
[----:B------:R-:W-:Y:S11]  /*4500*/  @!P0 BRA `(.L_x_77) ;  /* 0x00000000001c8947 */ /* 0x000ff60003800000 */
[----:B------:R-:W-:Y:S01]  /*4510*/  PLOP3.LUT P2, PT, PT, PT, UP2, 0x80, 0x8 ;  /* 0x000000000008781c */ /* 0x000fe20003f4f028 */
[----:B------:R-:W3:Y:S03]  /*4520*/  LDL R0, [R1+0x48] ;  /* 0x0000480001007983 */ /* 0x000ee60000100800 */
[----:B------:R-:W-:Y:S02]  /*4530*/  PLOP3.LUT P2, PT, P2, PT, PT, 0x8, 0x80 ;  /* 0x000000000080781c */ /* 0x000fe4000174e170 */
[----:B---3--:R-:W-:Y:S11]  /*4540*/  LOP3.LUT P0, RZ, R0, 0xff, RZ, 0xc0, !PT ;  /* 0x000000ff00ff7812 */ /* 0x008ff6000780c0ff */
[----:B------:R-:W-:Y:S02]  /*4550*/  @!UPT UIADD3 URZ, UPT, UPT, URZ, URZ, URZ ;  /* 0x000000fffffff290 */ /* 0x000fe4000fffe0ff */
[----:B------:R-:W-:Y:S11]  /*4560*/  @P0 FSETP.EQ.AND P2, PT, RZ, UR45, PT ;  /* 0x0000002dff000c0b */ /* 0x000ff6000bf42000 */
[----:B------:R-:W-:Y:S02]  /*4570*/  @!UPT UIADD3 URZ, UPT, UPT, URZ, URZ, URZ ;  /* 0x000000fffffff290 */ /* 0x000fe4000fffe0ff */
.L_x_77:
[----:B------:R-:W3:Y:S01]  /*4580*/  SYNCS.PHASECHK.TRANS64.TRYWAIT P0, [UR31+0x98], R2 ;  /* 0x00009802ff0075a7 */ /* 0x000ee2000800111f */
[----:B------:R-:W-:Y:S02]  /*4590*/  ELECT P1, URZ, PT ;  /* 0x0000000000ff782f */ /* 0x000fe40003820000 */
[----:B------:R-:W-:Y:S01]  /*45a0*/  IADD3 R10, PT, PT, R10, 0x1, RZ ;  /* 0x000000010a0a7810 */ /* 0x000fe20007ffe0ff */
[----:B---3--:R-:W-:Y:S10]  /*45b0*/  @!P0 BRA `(.L_x_78) ;  /* 0x0000006c00888947 */ /* 0x008ff40003800000 */
.L_x_141:
[----:B------:R-:W-:Y:S01]  /*45c0*/  PLOP3.LUT P1, PT, P2, P1, PT, 0xf2, 0x2f ;  /* 0x00000000002f781c */ /* 0x000fe20001723e72 */
[----:B------:R-:W-:Y:S01]  /*45d0*/  UMOV UR58, 0x0 ;  /* 0x00000000003a7882 */ /* 0x000fe20000000000 */
[----:B------:R-:W-:Y:S01]  /*45e0*/  UMOV UR59, 0x10000000 ;  /* 0x10000000003b7882 */ /* 0x000fe20000000000 */
[----:B------:R-:W-:Y:S01]  /*45f0*/  UMOV UR44, UR36 ;  /* 0x00000024002c7c82 */ /* 0x000fe20008000000 */
[----:B------:R-:W-:Y:S01]  /*4600*/  UMOV UR28, UR36 ;  /* 0x00000024001c7c82 */ /* 0x000fe20008000000 */
[----:B------:R-:W-:Y:S01]  /*4610*/  UMOV UR20, UR36 ;  /* 0x0000002400147c82 */ /* 0x000fe20008000000 */
[----:B------:R-:W-:Y:S01]  /*4620*/  UMOV UR12, UR36 ;  /* 0x00000024000c7c82 */ /* 0x000fe20008000000 */
[C---:B------:R-:W-:Y:S02]  /*4630*/  ISETP.NE.AND P0, PT, R10.reuse, 0x2, PT ;  /* 0x000000020a00780c */ /* 0x040fe40003f05270 */
[----:B------:R-:W-:Y:S02]  /*4640*/  LOP3.LUT R11, R11, 0x1, RZ, 0x3c, !PT ;  /* 0x000000010b0b7812 */ /* 0x000fe400078e3cff */
[----:B------:R-:W-:Y:S02]  /*4650*/  SEL R0, RZ, 0x1, P0 ;  /* 0x00000001ff007807 */ /* 0x000fe40000000000 */
[----:B------:R-:W-:Y:S01]  /*4660*/  VOTEU.ALL UP0, P1 ;  /* 0x0000000000ff7886 */ /* 0x000fe20000800000 */
[----:B------:R-:W-:Y:S02]  /*4670*/  SEL R10, R10, RZ, P0 ;  /* 0x000000ff0a0a7207 */ /* 0x000fe40000000000 */
[----:B------:R-:W-:Y:S02]  /*4680*/  LOP3.LUT R9, R9, R0, RZ, 0x3c, !PT ;  /* 0x0000000009097212 */ /* 0x000fe400078e3cff */
[----:B-1----:R-:W-:Y:S02]  /*4690*/  @!UP0 UIADD3 UR4, UP1, UPT, UR56, 0x580, URZ ;  /* 0x0000058038048890 */ /* 0x002fe4000ff3e0ff */
[----:B------:R-:W-:Y:S02]  /*46a0*/  @!UP0 USHF.L.U32 UR43, UR63, 0x7, URZ ;  /* 0x000000073f2b8899 */ /* 0x000fe400080006ff */
[----:B------:R-:W-:Y:S02]  /*46b0*/  @!UP0 UIADD3.X UR5, UPT, UPT, URZ, UR57, URZ, UP1, !UPT ;  /* 0x00000039ff058290 */ /* 0x000fe40008ffe4ff */
[----:B------:R-:W-:Y:S02]  /*46c0*/  @!UP0 UIMAD UR42, UR62, 0xb0, URZ ;  /* 0x000000b03e2a88a4 */ /* 0x000fe4000f8e02ff */
[----:B------:R-:W-:Y:S02]  /*46d0*/  @!UP0 UIADD3 UR40, UPT, UPT, UR31, 0x180, URZ ;  /* 0x000001801f288890 */ /* 0x000fe4000fffe0ff */
[----:B------:R-:W-:Y:S01]  /*46e0*/  @!UP0 UIADD3 UR41, UPT, UPT, UR31, 0x90, URZ ;  /* 0x000000901f298890 */ /* 0x000fe2000fffe0ff */
[----:B------:R-:W-:Y:S01]  /*46f0*/  VOTEU.ALL UP1, P1 ;  /* 0x0000000000ff7886 */ /* 0x000fe20000820000 */
[----:B------:R-:W-:Y:S02]  /*4700*/  @!UP0 UIADD3 UR24, UPT, UPT, UR31, 0x980, URZ ;  /* 0x000009801f188890 */ /* 0x000fe4000fffe0ff */
[----:B------:R-:W-:Y:S03]  /*4710*/  @!UP0 UIADD3 UR26, UPT, UPT, UR42, 0x10, URZ ;  /* 0x000000102a1a8890 */ /* 0x000fe6000fffe0ff */
[----:B------:R-:W-:Y:S01]  /*4720*/  UMOV UR25, UR41 ;  /* 0x0000002900197c82 */ /* 0x000fe20008000000 */
[----:B------:R-:W-:Y:S01]  /*4730*/  UMOV UR27, UR43 ;  /* 0x0000002b001b7c82 */ /* 0x000fe20008000000 */
[----:B------:R-:W-:Y:S01]  /*4740*/  @!UP1 UTMALDG.3D [UR40], [UR4], desc[UR58] ;  /* 0x00003a28040095b4 */ /* 0x000fe20008011000 */
[----:B------:R-:W-:Y:S01]  /*4750*/  VOTEU.ALL UP1, P1 ;  /* 0x0000000000ff7886 */ /* 0x000fe20000820000 */
[----:B------:R-:W-:Y:S02]  /*4760*/  @!UP0 UIADD3 UR16, UPT, UPT, UR31, 0x1180, URZ ;  /* 0x000011801f108890 */ /* 0x000fe4000fffe0ff */
[----:B------:R-:W-:Y:S01]  /*4770*/  @!UP0 UIADD3 UR18, UPT, UPT, UR42, 0x20, URZ ;  /* 0x000000202a128890 */ /* 0x000fe2000fffe0ff */
[----:B------:R-:W-:Y:S01]  /*4780*/  UMOV UR17, UR41 ;  /* 0x0000002900117c82 */ /* 0x000fe20008000000 */
[----:B------:R-:W-:Y:S01]  /*4790*/  UMOV UR19, UR43 ;  /* 0x0000002b00137c82 */ /* 0x000fe20008000000 */
[----:B------:R1:W-:Y:S01]  /*47a0*/  @!UP1 UTMALDG.3D [UR24], [UR4], desc[UR58] ;  /* 0x00003a18040095b4 */ /* 0x0003e20008011000 */
        /* <DEDUP_REMOVED lines=13> */
[----:B------:R-:W-:Y:S02]  /*4880*/  UIADD3 UR62, UPT, UPT, UR15, UR46, URZ ;  /* 0x0000002e0f3e7290 */ /* 0x000fe4000fffe0ff */
[----:B------:R-:W-:Y:S02]  /*4890*/  UIADD3 UR63, UPT, UPT, UR21, UR47, URZ ;  /* 0x0000002f153f7290 */ /* 0x000fe4000fffe0ff */
[----:B-1----:R-:W-:Y:S02]  /*48a0*/  @!UP0 UIADD3 UR24, UPT, UPT, UR31, 0x2180, URZ ;  /* 0x000021801f188890 */ /* 0x002fe4000fffe0ff */
[----:B------:R-:W-:Y:S02]  /*48b0*/  @!UP0 UIADD3 UR26, UPT, UPT, UR42, 0x40, URZ ;  /* 0x000000402a1a8890 */ /* 0x000fe4000fffe0ff */
[----:B----4-:R-:W-:Y:S02]  /*48c0*/  @!UP0 UIADD3 UR16, UPT, UPT, UR31, 0x2980, URZ ;  /* 0x000029801f108890 */ /* 0x010fe4000fffe0ff */
[----:B------:R-:W-:Y:S05]  /*48d0*/  @!UP0 UIADD3 UR18, UPT, UPT, UR42, 0x50, URZ ;  /* 0x000000502a128890 */ /* 0x000fea000fffe0ff */
[----:B------:R1:W-:Y:S01]  /*48e0*/  @!UP1 UTMALDG.3D [UR24], [UR4], desc[UR58] ;  /* 0x00003a18040095b4 */ /* 0x0003e20008011000 */
[----:B------:R-:W-:Y:S01]  /*48f0*/  VOTEU.ALL UP1, P1 ;  /* 0x0000000000ff7886 */ /* 0x000fe20000820000 */
[----:B-----5:R-:W-:Y:S02]  /*4900*/  @!UP0 UIADD3 UR8, UPT, UPT, UR31, 0x3180, URZ ;  /* 0x000031801f088890 */ /* 0x020fe4000fffe0ff */
[----:B------:R-:W-:Y:S02]  /*4910*/  @!UP0 UIADD3 UR10, UPT, UPT, UR42, 0x60, URZ ;  /* 0x000000602a0a8890 */ /* 0x000fe4000fffe0ff */
[----:B------:R4:W-:Y:S01]  /*4920*/  @!UP1 UTMALDG.3D [UR16], [UR4], desc[UR58] ;  /* 0x00003a10040095b4 */ /* 0x0009e20008011000 */
[----:B------:R-:W-:Y:S06]  /*4930*/  VOTEU.ALL UP1, P1 ;  /* 0x0000000000ff7886 */ /* 0x000fec0000820000 */
[----:B------:R5:W-:Y:S01]  /*4940*/  @!UP1 UTMALDG.3D [UR8], [UR4], desc[UR58] ;  /* 0x00003a08040095b4 */ /* 0x000be20008011000 */
[----:B------:R-:W-:Y:S05]  /*4950*/  VOTEU.ALL UP1, P1 ;  /* 0x0000000000ff7886 */ /* 0x000fea0000820000 */
[----:B------:R2:W-:Y:S01]  /*4960*/  @!UP1 UTMALDG.3D [UR32], [UR4], desc[UR58] ;  /* 0x00003a20040095b4 */ /* 0x0005e20008011000 */
[----:B------:R-:W-:Y:S01]  /*4970*/  VOTEU.ALL UP1, P1 ;  /* 0x0000000000ff7886 */ /* 0x000fe20000820000 */
[----:B-1----:R-:W-:Y:S02]  /*4980*/  @!UP0 UIADD3 UR24, UPT, UPT, UR31, 0x4180, URZ ;  /* 0x000041801f188890 */ /* 0x002fe4000fffe0ff */
[----:B------:R-:W-:Y:S02]  /*4990*/  @!UP0 UIADD3 UR26, UPT, UPT, UR42, 0x80, URZ ;  /* 0x000000802a1a8890 */ /* 0x000fe4000fffe0ff */
[----:B----4-:R-:W-:Y:S02]  /*49a0*/  @!UP0 UIADD3 UR16, UPT, UPT, UR31, 0x4980, URZ ;  /* 0x000049801f108890 */ /* 0x010fe4000fffe0ff */
[----:B------:R-:W-:Y:S05]  /*49b0*/  @!UP0 UIADD3 UR18, UPT, UPT, UR42, 0x90, URZ ;  /* 0x000000902a128890 */ /* 0x000fea000fffe0ff */
[----:B------:R4:W-:Y:S01]  /*49c0*/  @!UP1 UTMALDG.3D [UR24], [UR4], desc[UR58] ;  /* 0x00003a18040095b4 */ /* 0x0009e20008011000 */
[----:B------:R-:W-:Y:S02]  /*49d0*/  UPLOP3.LUT UP1, UPT, UPT, UPT, UPT, 0x80, 0x8 ;  /* 0x000000000008789c */ /* 0x000fe40003f2f070 */
[----:B-----5:R-:W-:Y:S02]  /*49e0*/  @!UP0 UIADD3 UR8, UPT, UPT, UR31, 0x5180, URZ ;  /* 0x000051801f088890 */ /* 0x020fe4000fffe0ff */
[----:B------:R-:W-:Y:S01]  /*49f0*/  @!UP0 UIADD3 UR10, UPT, UPT, UR42, 0xa0, URZ ;  /* 0x000000a02a0a8890 */ /* 0x000fe2000fffe0ff */
[----:B------:R-:W-:Y:S01]  /*4a00*/  VOTEU.ALL UP0, P1 ;  /* 0x0000000000ff7886 */ /* 0x000fe20000800000 */
[----:B--2---:R-:W-:Y:S04]  /*4a10*/  UMOV UR36, UR54 ;  /* 0x0000003600247c82 */ /* 0x004fe80008000000 */
[----:B------:R4:W-:Y:S01]  /*4a20*/  @!UP0 UTMALDG.3D [UR16], [UR4], desc[UR58] ;  /* 0x00003a10040085b4 */ /* 0x0009e20008011000 */
[----:B------:R-:W-:Y:S05]  /*4a30*/  VOTEU.ALL UP0, P1 ;  /* 0x0000000000ff7886 */ /* 0x000fea0000800000 */
[----:B------:R4:W-:Y:S01]  /*4a40*/  @!UP0 UTMALDG.3D [UR8], [UR4], desc[UR58] ;  /* 0x00003a08040085b4 */ /* 0x0009e20008011000 */
[----:B------:R4:W-:Y:S01]  /*4a50*/  @!P1 SYNCS.ARRIVE.TRANS64.RED.A0TR RZ, [UR31+0x90], R8 ;  /* 0x00009008ffff99a7 */ /* 0x0009e2000830041f */
[----:B------:R-:W-:Y:S01]  /*4a60*/  SYNCS.ARRIVE.TRANS64.RED.A1T0 RZ, [UR39], RZ ;  /* 0x000000ffffff79a7 */ /* 0x000fe20008100427 */
[----:B------:R-:W-:Y:S05]  /*4a70*/  BRA.U UP3, `(.L_x_79) ;  /* 0xfffffff103c87547 */ /* 0x000fea000b83ffff */
[----:B------:R-:W-:Y:S07]  /*4a80*/  MOV R0, UR31 ;  /* 0x0000001f00007c02 */ /* 0x000fee0008000f00 */
.L_x_80:
[----:B-1-3--:R-:W-:-:S04]  /*4a90*/  SHF.L.U32 R3, R11, 0x1f, RZ ;  /* 0x0000001f0b037819 */ /* 0x00afc800000006ff */
[----:B------:R1:W2:Y:S03]  /*4aa0*/  SYNCS.PHASECHK.TRANS64.TRYWAIT P0, [R0+URZ+0x98], R3 ;  /* 0x00009803000075a7 */ /* 0x0002a600080011ff */
[----:B--2---:R-:W-:Y:S05]  /*4ab0*/  @!P0 NANOSLEEP.SYNCS 0x989680 ;  /* 0x009896800000895d */ /* 0x004fea0003900000 */
[----:B------:R-:W2:Y:S02]  /*4ac0*/  @!P0 SYNCS.PHASECHK.TRANS64 P0, [R0+URZ+0x98], R3 ;  /* 0x00009803000085a7 */ /* 0x000ea400080010ff */
[----:B--2-4-:R-:W-:Y:S05]  /*4ad0*/  @P0 EXIT ;  /* 0x000000000000094d */ /* 0x014fea0003800000 */
[----:B------:R-:W-:Y:S05]  /*4ae0*/  BRA `(.L_x_80) ;  /* 0xfffffffc00e87947 */ /* 0x000fea000383ffff */
.L_x_71:
[----:B------:R-:W-:-:S06]  /*4af0*/  UISETP.GE.AND UP0, UPT, UR12, 0x4, UPT ;  /* 0x000000040c00788c */ /* 0x000fcc000bf06270 */
[----:B------:R-:W-:-:S13]  /*4b00*/  PLOP3.LUT P0, PT, PT, PT, UP0, 0x80, 0x8 ;  /* 0x000000000008781c */ /* 0x000fda0003f0f008 */
[----:B-1----:R-:W-:Y:S05]  /*4b10*/  @!P0 EXIT ;  /* 0x000000000000894d */ /* 0x002fea0003800000 */
[----:B------:R-:W-:Y:S06]  /*4b20*/  BAR.SYNC.DEFER_BLOCKING 0x6, 0xa0 ;  /* 0x0182800000007b1d */ /* 0x000fec0000010000 */
[----:B------:R-:W-:Y:S01]  /*4b30*/  UMOV UR4, 0x400 ;  /* 0x0000040000047882 */ /* 0x000fe20000000000 */
[----:B------:R-:W1:Y:S01]  /*4b40*/  LDCU UR41, c[0x0][0xb0c] ;  /* 0x00016180ff2977ac */ /* 0x000e620008000800 */
[----:B------:R-:W2:Y:S01]  /*4b50*/  S2R R2, SR_TID.X ;  /* 0x0000000000027919 */ /* 0x000ea20000002100 */
[----:B------:R-:W-:Y:S01]  /*4b60*/  ULEA UR4, UR5, UR4, 0x18 ;  /* 0x0000000405047291 */ /* 0x000fe2000f8ec0ff */
[----:B------:R-:W3:Y:S02]  /*4b70*/  LDCU UR40, c[0x0][0xb30] ;  /* 0x00016600ff2877ac */ /* 0x000ee40008000800 */
[----:B------:R-:W-:Y:S01]  /*4b80*/  UMOV UR5, URZ ;  /* 0x000000ff00057c82 */ /* 0x000fe20008000000 */
[----:B------:R-:W4:Y:S01]  /*4b90*/  LDCU.64 UR52, c[0x0][0x888] ;  /* 0x00011100ff3477ac */ /* 0x000f220008000a00 */
[----:B------:R-:W1:Y:S04]  /*4ba0*/  LDCU.64 UR38, c[0x0][0xb28] ;  /* 0x00016500ff2677ac */ /* 0x000e680008000a00 */
[----:B------:R-:W5:Y:S01]  /*4bb0*/  LDS R3, [UR4+0x140] ;  /* 0x00014004ff037984 */ /* 0x000f620008000800 */
[----:B------:R-:W-:Y:S01]  /*4bc0*/  UMOV UR4, URZ ;  /* 0x000000ff00047c82 */ /* 0x000fe20008000000 */
[----:B------:R-:W1:Y:S01]  /*4bd0*/  LDCU.64 UR58, c[0x0][0x890] ;  /* 0x00011200ff3a77ac */ /* 0x000e620008000a00 */
[----:B------:R-:W-:Y:S01]  /*4be0*/  MOV R0, UR4 ;  /* 0x0000000400007c02 */ /* 0x000fe20008000f00 */
[----:B------:R-:W1:Y:S04]  /*4bf0*/  LDCU.64 UR56, c[0x0][0x8b0] ;  /* 0x00011600ff3877ac */ /* 0x000e680008000a00 */
[----:B------:R1:W-:Y:S01]  /*4c00*/  STL [R1+0x68], R0 ;  /* 0x0000680001007387 */ /* 0x0003e20000100800 */
[----:B------:R-:W1:Y:S01]  /*4c10*/  LDCU.64 UR54, c[0x0][0x8a8] ;  /* 0x00011500ff3677ac */ /* 0x000e620008000a00 */
[----:B------:R-:W1:Y:S01]  /*4c20*/  LDCU.128 UR48, c[0x0][0xb10] ;  /* 0x00016200ff3077ac */ /* 0x000e620008000c00 */
[----:B--2---:R-:W-:Y:S01]  /*4c30*/  IMAD.U32 R2, R2, 0x10000, RZ ;  /* 0x0001000002027824 */ /* 0x004fe200078e00ff */
[----:B------:R-:W-:Y:S01]  /*4c40*/  UMOV UR44, URZ ;  /* 0x000000ff002c7c82 */ /* 0x000fe20008000000 */
[----:B------:R-:W-:-:S03]  /*4c50*/  UMOV UR16, URZ ;  /* 0x000000ff00107c82 */ /* 0x000fc60008000000 */
[----:B------:R-:W-:-:S05]  /*4c60*/  LOP3.LUT R2, R2, 0x600000, RZ, 0xc0, !PT ;  /* 0x0060000002027812 */ /* 0x000fca00078ec0ff */
[----:B-----5:R-:W-:Y:S01]  /*4c70*/  IMAD.IADD R2, R3, 0x1, R2 ;  /* 0x0000000103027824 */ /* 0x020fe200078e0202 */
[----:B------:R-:W-:-:S05]  /*4c80*/  MOV R3, UR5 ;  /* 0x0000000500037c02 */ /* 0x000fca0008000f00 */
[----:B------:R2:W-:Y:S04]  /*4c90*/  STL [R1+0x64], R3 ;  /* 0x0000640301007387 */ /* 0x0005e80000100800 */
[----:B-1-34-:R2:W-:Y:S02]  /*4ca0*/  STL [R1+0x60], R0 ;  /* 0x0000600001007387 */ /* 0x01a5e40000100800 */
.L_x_104:
[----:B-1----:R-:W1:Y:S01]  /*4cb0*/  S2UR UR6, SR_CgaCtaId ;  /* 0x00000000000679c3 */ /* 0x002e620000008800 */
[----:B--2---:R-:W2:Y:S01]  /*4cc0*/  LDL R0, [R1+0x64] ;  /* 0x0000640001007983 */ /* 0x004ea20000100800 */
[----:B------:R-:W-:Y:S01]  /*4cd0*/  UMOV UR4, 0x400 ;  /* 0x0000040000047882 */ /* 0x000fe20000000000 */
[----:B--2---:R-:W-:Y:S01]  /*4ce0*/  R2UR UR5, R0 ;  /* 0x00000000000572ca */ /* 0x004fe200000e0000 */
[----:B-1----:R-:W-:Y:S04]  /*4cf0*/  ULEA UR6, UR6, UR4, 0x18 ;  /* 0x0000000406067291 */ /* 0x002fe8000f8ec0ff */
[----:B------:R-:W-:Y:S02]  /*4d00*/  ULEA UR4, UR16, UR6, 0x3 ;  /* 0x0000000610047291 */ /* 0x000fe4000f8e18ff */
[----:B---3--:R-:W-:Y:S05]  /*4d10*/  IMAD.U32 R3, RZ, RZ, UR6 ;  /* 0x00000006ff037e24 */ /* 0x008fea000f8e00ff */
[----:B------:R1:W-:Y:S01]  /*4d20*/  STL [R1+0x50], R3 ;  /* 0x0000500301007387 */ /* 0x0003e20000100800 */
[----:B------:R-:W-:Y:S05]  /*4d30*/  IMAD.U32 R0, RZ, RZ, UR5 ;  /* 0x00000005ff007e24 */ /* 0x000fea000f8e00ff */
[----:B-1----:R-:W-:Y:S04]  /*4d40*/  SHF.L.U32 R3, R0, 0x1f, RZ ;  /* 0x0000001f00037819 */ /* 0x002fe800000006ff */
[----:B------:R-:W1:Y:S02]  /*4d50*/  SYNCS.PHASECHK.TRANS64.TRYWAIT P0, [UR4+0xb0], R3 ;  /* 0x0000b003ff0075a7 */ /* 0x000e640008001104 */
[----:B-1---5:R-:W-:Y:S05]  /*4d60*/  @!P0 BRA `(.L_x_81) ;  /* 0x0000006400b48947 */ /* 0x022fea0003800000 */
.L_x_143:
[----:B------:R-:W2:Y:S01]  /*4d70*/  LDL R10, [R1+0x50] ;  /* 0x00005000010a7983 */ /* 0x000ea20000100800 */
[----:B------:R-:W-:Y:S01]  /*4d80*/  UIADD3 UR4, UPT, UPT, UR4, 0xc0, URZ ;  /* 0x000000c004047890 */ /* 0x000fe2000fffe0ff */
[----:B------:R-:W3:Y:S03]  /*4d90*/  LDCU UR6, c[0x0][0xb24] ;  /* 0x00016480ff0677ac */ /* 0x000ee60008000800 */
[----:B------:R-:W-:Y:S01]  /*4da0*/  UPRMT UR4, URZ, 0x654, UR4 ;  /* 0x00000654ff047896 */ /* 0x000fe20008000004 */
[----:B--2---:R-:W-:Y:S11]  /*4db0*/  R2UR UR5, R10 ;  /* 0x000000000a0572ca */ /* 0x004ff600000e0000 */
[----:B------:R-:W-:Y:S02]  /*4dc0*/  @!UPT UIADD3 URZ, UPT, UPT, URZ, URZ, URZ ;  /* 0x000000fffffff290 */ /* 0x000fe4000fffe0ff */
[----:B------:R-:W-:Y:S09]  /*4dd0*/  ULEA UR5, UR16, UR5, 0x4 ;  /* 0x0000000510057291 */ /* 0x000ff2000f8e20ff */
[----:B------:R-:W2:Y:S01]  /*4de0*/  LDS.128 R4, [UR5+0x120] ;  /* 0x00012005ff047984 */ /* 0x000ea20008000c00 */
[----:B------:R-:W-:Y:S01]  /*4df0*/  @!PT LDS RZ, [RZ] ;  /* 0x00000000fffff984 */ /* 0x000fe20000000800 */
[----:B------:R-:W-:Y:S01]  /*4e00*/  @!PT LDS RZ, [RZ] ;  /* 0x00000000fffff984 */ /* 0x000fe20000000800 */
[----:B------:R-:W-:Y:S01]  /*4e10*/  @!PT LDS RZ, [RZ] ;  /* 0x00000000fffff984 */ /* 0x000fe20000000800 */
[----:B------:R-:W-:Y:S01]  /*4e20*/  @!PT LDS RZ, [RZ] ;  /* 0x00000000fffff984 */ /* 0x000fe20000000800 */
[----:B------:R4:W-:Y:S07]  /*4e30*/  MEMBAR.ALL.CTA ;  /* 0x0000000000007992 */ /* 0x0009ee0000008000 */
[----:B----4-:R-:W4:Y:S02]  /*4e40*/  FENCE.VIEW.ASYNC.S ;  /* 0x00000000000073c6 */ /* 0x010f240000000000 */
[----:B----4-:R-:W-:Y:S01]  /*4e50*/  SYNCS.ARRIVE.TRANS64.RED.A1T0 RZ, [UR4], RZ ;  /* 0x000000ffffff79a7 */ /* 0x010fe20008100404 */
[----:B--2---:R-:W-:Y:S11]  /*4e60*/  LOP3.LUT P0, RZ, R6, 0x1, RZ, 0xc0, !PT ;  /* 0x0000000106ff7812 */ /* 0x004ff6000780c0ff */
[----:B------:R-:W-:Y:S02]  /*4e70*/  @!UPT UIADD3 URZ, UPT, UPT, URZ, URZ, URZ ;  /* 0x000000fffffff290 */ /* 0x000fe4000fffe0ff */
[----:B------:R-:W-:Y:S01]  /*4e80*/  VOTEU.ANY UP0, P0 ;  /* 0x0000000000ff7886 */ /* 0x000fe20000000100 */
[----:B------:R-:W-:Y:S01]  /*4e90*/  PLOP3.LUT P3, PT, PT, PT, UP0, 0x80, 0x8 ;  /* 0x000000000008781c */ /* 0x000fe20003f6f008 */
[----:B------:R-:W-:Y:S01]  /*4ea0*/  UP2UR UR5, UPR, URZ, 0x1 ;  /* 0x00000001ff057883 */ /* 0x000fe20008000000 */
[----:B------:R-:W-:Y:S02]  /*4eb0*/  PLOP3.LUT P1, PT, PT, PT, UP0, 0x80, 0x8 ;  /* 0x000000000008781c */ /* 0x000fe40003f2f008 */
[----:B------:R-:W-:Y:S02]  /*4ec0*/  PLOP3.LUT P2, PT, PT, PT, UP0, 0x80, 0x8 ;  /* 0x000000000008781c */ /* 0x000fe40003f4f008 */
[----:B------:R-:W-:Y:S01]  /*4ed0*/  PLOP3.LUT P0, PT, PT, PT, UP0, 0x80, 0x8 ;  /* 0x000000000008781c */ /* 0x000fe20003f0f008 */
[----:B------:R-:W-:Y:S01]  /*4ee0*/  IMAD.U32 R12, RZ, RZ, UR5 ;  /* 0x00000005ff0c7e24 */ /* 0x000fe2000f8e00ff */
[----:B---3--:R-:W-:Y:S04]  /*4ef0*/  UISETP.GE.AND UP0, UPT, UR6, 0x1, UPT ;  /* 0x000000010600788c */ /* 0x008fe8000bf06270 */
[----:B------:R2:W-:Y:S01]  /*4f00*/  STL [R1+0x6c], R12 ;  /* 0x00006c0c01007387 */ /* 0x0005e20000100800 */
[----:B-1----:R-:W-:Y:S02]  /*4f10*/  @P3 MOV R3, R4 ;  /* 0x0000000400033202 */ /* 0x002fe40000000f00 */
[----:B------:R-:W-:Y:S02]  /*4f20*/  @P1 LOP3.LUT R0, R5, 0xffff, RZ, 0xc0, !PT ;  /* 0x0000ffff05001812 */ /* 0x000fe400078ec0ff */
[----:B------:R-:W-:Y:S02]  /*4f30*/  @P2 R2UR UR43, R3 ;  /* 0x00000000032b22ca */ /* 0x000fe400000e0000 */
[----:B------:R-:W-:Y:S01]  /*4f40*/  @P0 R2UR UR42, R0 ;  /* 0x00000000002a02ca */ /* 0x000fe200000e0000 */
[----:B------:R-:W-:Y:S03]  /*4f50*/  @!UPT UIADD3 URZ, UPT, UPT, URZ, URZ, URZ ;  /* 0x000000fffffff290 */ /* 0x000fe6000fffe0ff */
[----:B------:R-:W-:Y:S11]  /*4f60*/  BRA.U !UP0, `(.L_x_82) ;  /* 0x0000000108b87547 */ /* 0x000ff6000b800000 */
[----:B------:R-:W1:Y:S01]  /*4f70*/  LDCU UR5, c[0x0][0xb20] ;  /* 0x00016400ff0577ac */ /* 0x000e620008000800 */
[----:B------:R-:W3:Y:S01]  /*4f80*/  LDCU UR9, c[0x0][0x370] ;  /* 0x00006e00ff0977ac */ /* 0x000ee20008000800 */
[----:B------:R-:W4:Y:S01]  /*4f90*/  LDCU UR4, c[0x0][0x374] ;  /* 0x00006e80ff0477ac */ /* 0x000f220008000800 */
[----:B------:R-:W-:Y:S02]  /*4fa0*/  UISETP.NE.AND UP0, UPT, UR50, 0x1, UPT ;  /* 0x000000013200788c */ /* 0x000fe4000bf05270 */
[----:B------:R-:W-:Y:S02]  /*4fb0*/  UIMAD.WIDE.U32 UR22, UR42, UR51, URZ ;  /* 0x000000332a1672a5 */ /* 0x000fe4000f8e00ff */
[----:B------:R-:W-:Y:S02]  /*4fc0*/  UISETP.NE.AND UP1, UPT, UR41, 0x1, UPT ;  /* 0x000000012900788c */ /* 0x000fe4000bf25270 */
[----:B------:R-:W-:Y:S02]  /*4fd0*/  UISETP.NE.AND UP2, UPT, UR6, 0x1, UPT ;  /* 0x000000010600788c */ /* 0x000fe4000bf45270 */
[----:B------:R-:W-:Y:S02]  /*4fe0*/  UIMAD.WIDE.U32 UR18, UR43, UR48, URZ ;  /* 0x000000302b1272a5 */ /* 0x000fe4000f8e00ff */
[----:B---3--:R-:W-:Y:S02]  /*4ff0*/  UIMAD.WIDE.U32 UR20, UR9, UR48, URZ ;  /* 0x00000030091472a5 */ /* 0x008fe4000f8e00ff */
[----:B------:R-:W-:Y:S02]  /*5000*/  USHF.R.U32.HI UR18, URZ, UR49, UR19 ;  /* 0x00000031ff127299 */ /* 0x000fe40008011613 */
[----:B----4-:R-:W-:Y:S02]  /*5010*/  UIMAD.WIDE.U32 UR24, UR4, UR51, URZ ;  /* 0x00000033041872a5 */ /* 0x010fe4000f8e00ff */
[----:B------:R-:W-:Y:S04]  /*5020*/  @UP1 USHF.R.U32.HI UR9, URZ, UR49, UR21 ;  /* 0x00000031ff091299 */ /* 0x000fe80008011615 */
[----:B------:R-:W-:Y:S01]  /*5030*/  UIMAD.WIDE.U32 UR20, UR9, UR38, URZ ;  /* 0x00000026091472a5 */ /* 0x000fe2000f8e00ff */
[----:B------:R-:W-:Y:S02]  /*5040*/  UMOV UR17, UR25 ;  /* 0x0000001900117c82 */ /* 0x000fe40008000000 */
[----:B-1----:R-:W-:Y:S02]  /*5050*/  @UP0 USHF.R.U32.HI UR4, URZ, UR5, UR17 ;  /* 0x00000005ff040299 */ /* 0x002fe40008011611 */
[----:B------:R-:W-:Y:S01]  /*5060*/  @UP2 USHF.R.U32.HI UR9, URZ, UR39, UR21 ;  /* 0x00000027ff092299 */ /* 0x000fe20008011615 */
[----:B------:R-:W-:Y:S01]  /*5070*/  UMOV UR17, UR23 ;  /* 0x0000001700117c82 */ /* 0x000fe20008000000 */
[----:B------:R-:W-:Y:S02]  /*5080*/  UIMAD.WIDE.U32 UR22, UR4, UR38, URZ ;  /* 0x00000026041672a5 */ /* 0x000fe4000f8e00ff */
[----:B------:R-:W-:Y:S02]  /*5090*/  USHF.R.U32.HI UR17, URZ, UR5, UR17 ;  /* 0x00000005ff117299 */ /* 0x000fe40008011611 */
[----:B------:R-:W-:Y:S02]  /*50a0*/  USEL UR5, UR43, UR18, !UP1 ;  /* 0x000000122b057287 */ /* 0x000fe4000c800000 */
[----:B------:R-:W-:Y:S02]  /*50b0*/  USEL UR10, UR42, UR17, !UP0 ;  /* 0x000000112a0a7287 */ /* 0x000fe4000c000000 */
[----:B------:R-:W-:Y:S02]  /*50c0*/  UIMAD UR7, UR6, UR9, URZ ;  /* 0x00000009060772a4 */ /* 0x000fe4000f8e02ff */
[----:B------:R-:W-:Y:S02]  /*50d0*/  UIMAD.WIDE.U32 UR14, UR10, UR38, URZ ;  /* 0x000000260a0e72a5 */ /* 0x000fe4000f8e00ff */
[----:B------:R-:W-:Y:S02]  /*50e0*/  UIMAD.WIDE.U32 UR12, UR5, UR38, URZ ;  /* 0x00000026050c72a5 */ /* 0x000fe4000f8e00ff */
[----:B------:R-:W-:Y:S02]  /*50f0*/  USHF.R.U32.HI UR15, URZ, UR39, UR15 ;  /* 0x00000027ff0f7299 */ /* 0x000fe4000801160f */
[----:B------:R-:W-:Y:S02]  /*5100*/  UIADD3 UR8, UPT, UPT, -UR5, URZ, URZ ;  /* 0x000000ff05087290 */ /* 0x000fe4000fffe1ff */
[----:B------:R-:W-:Y:S02]  /*5110*/  USEL UR15, UR10, UR15, !UP2 ;  /* 0x0000000f0a0f7287 */ /* 0x000fe4000d000000 */
[----:B------:R-:W-:Y:S02]  /*5120*/  UIMAD UR43, UR41, UR8, UR43 ;  /* 0x00000008292b72a4 */ /* 0x000fe4000f8e022b */
[----:B------:R-:W-:Y:S01]  /*5130*/  UIADD3 UR14, UPT, UPT, -UR15, URZ, URZ ;  /* 0x000000ff0f0e7290 */ /* 0x000fe2000fffe1ff */
[----:B------:R-:W-:Y:S02]  /*5140*/  UMOV UR17, UR23 ;  /* 0x0000001700117c82 */ /* 0x000fe40008000000 */
[----:B------:R-:W-:Y:S02]  /*5150*/  @UP2 USHF.R.U32.HI UR4, URZ, UR39, UR17 ;  /* 0x00000027ff042299 */ /* 0x000fe40008011611 */
[----:B------:R-:W-:Y:S02]  /*5160*/  UIMAD UR14, UR6, UR14, UR10 ;  /* 0x0000000e060e72a4 */ /* 0x000fe4000f8e020a */
[----:B------:R-:W-:Y:S04]  /*5170*/  UIMAD UR4, UR6, UR4, URZ ;  /* 0x00000004060472a4 */ /* 0x000fe8000f8e02ff */
[----:B------:R-:W-:Y:S04]  /*5180*/  UISETP.GE.AND UP0, UPT, UR10, UR4, UPT ;  /* 0x000000040a00728c */ /* 0x000fe8000bf06270 */
[----:B------:R-:W-:Y:S02]  /*5190*/  UISETP.GE.OR UP0, UPT, UR5, UR7, UP0 ;  /* 0x000000070500728c */ /* 0x000fe40008706670 */
[----:B------:R-:W-:Y:S04]  /*51a0*/  UIADD3 UR7, UPT, UPT, -UR10, URZ, URZ ;  /* 0x000000ff0a077290 */ /* 0x000fe8000fffe1ff */
[----:B------:R-:W-:Y:S05]  /*51b0*/  UIMAD UR42, UR50, UR7, UR42 ;  /* 0x00000007322a72a4 */ /* 0x000fea000f8e022a */
[----:B------:R-:W-:Y:S04]  /*51c0*/  @!UP0 USHF.R.U32.HI UR4, URZ, UR39, UR13 ;  /* 0x00000027ff048299 */ /* 0x000fe8000801160d */
[----:B------:R-:W-:Y:S04]  /*51d0*/  @!UP0 USEL UR4, UR5, UR4, !UP2 ;  /* 0x0000000405048287 */ /* 0x000fe8000d000000 */
[----:B------:R-:W-:Y:S02]  /*51e0*/  @!UP0 UIMAD UR11, UR9, UR14, UR4 ;  /* 0x0000000e090b82a4 */ /* 0x000fe4000f8e0204 */
[----:B------:R-:W-:Y:S04]  /*51f0*/  @!UP0 UIADD3 UR14, UPT, UPT, UR15, -UR4, URZ ;  /* 0x800000040f0e8290 */ /* 0x000fe8000fffe0ff */
[----:B------:R-:W-:Y:S03]  /*5200*/  @!UP0 UIMAD UR10, UR14, UR6, UR5 ;  /* 0x000000060e0a82a4 */ /* 0x000fe6000f8e0205 */
[----:B------:R-:W-:Y:S02]  /*5210*/  @!UP0 UMOV UR5, UR11 ;  /* 0x0000000b00058c82 */ /* 0x000fe40008000000 */
[----:B------:R-:W-:Y:S02]  /*5220*/  UIMAD UR43, UR5, UR41, UR43 ;  /* 0x00000029052b72a4 */ /* 0x000fe4000f8e022b */
[----:B------:R-:W-:Y:S11]  /*5230*/  UIMAD UR42, UR10, UR50, UR42 ;  /* 0x000000320a2a72a4 */ /* 0x000ff6000f8e022a */
[----:B------:R-:W-:Y:S01]  /*5240*/  @!UPT UIADD3 URZ, UPT, UPT, URZ, URZ, URZ ;  /* 0x000000fffffff290 */ /* 0x000fe2000fffe0ff */
.L_x_82:
[----:B------:R-:W-:Y:S01]  /*5250*/  UISETP.NE.AND UP0, UPT, UR40, 0x1, UPT ;  /* 0x000000012800788c */ /* 0x000fe2000bf05270 */
[----:B------:R1:W5:Y:S01]  /*5260*/  LDL R11, [R1+0x48] ;  /* 0x00004800010b7983 */ /* 0x0003620000100800 */
[----:B------:R-:W-:Y:S04]  /*5270*/  UISETP.NE.U32.AND UP3, UPT, UR58, URZ, UPT ;  /* 0x000000ff3a00728c */ /* 0x000fe8000bf65070 */
[----:B------:R-:W-:Y:S05]  /*5280*/  UISETP.NE.AND.EX UP3, UPT, UR59, URZ, UPT, UP3 ;  /* 0x000000ff3b00728c */ /* 0x000fea000bf65330 */
[----:B------:R-:W3:Y:S01]  /*5290*/  @!UP0 LDCU.128 UR8, c[0x0][0xb10] ;  /* 0x00016200ff0887ac */ /* 0x000ee20008000c00 */
[----:B------:R-:W4:Y:S01]  /*52a0*/  @!UP0 LDCU UR5, c[0x0][0xb0c] ;  /* 0x00016180ff0587ac */ /* 0x000f220008000800 */
[----:B------:R-:W2:Y:S01]  /*52b0*/  @!UP0 LDCU UR4, c[0x0][0xb20] ;  /* 0x00016400ff0487ac */ /* 0x000ea20008000800 */
[----:B---3--:R-:W-:Y:S02]  /*52c0*/  UIMAD.WIDE.U32 UR6, UR43, UR8, URZ ;  /* 0x000000082b0672a5 */ /* 0x008fe4000f8e00ff */
[----:B------:R-:W-:Y:S02]  /*52d0*/  UIMAD.WIDE.U32 UR12, UR42, UR11, URZ ;  /* 0x0000000b2a0c72a5 */ /* 0x000fe4000f8e00ff */
[----:B------:R-:W-:Y:S02]  /*52e0*/  @!UP0 UISETP.NE.AND UP1, UPT, UR10, 0x1, UPT ;  /* 0x000000010a00888c */ /* 0x000fe4000bf25270 */
[----:B------:R-:W-:Y:S02]  /*52f0*/  @!UP0 USHF.R.U32.HI UR7, URZ, UR9, UR7 ;  /* 0x00000009ff078299 */ /* 0x000fe40008011607 */
[----:B----4-:R-:W-:Y:S02]  /*5300*/  @!UP0 UISETP.NE.AND UP2, UPT, UR5, 0x1, UPT ;  /* 0x000000010500888c */ /* 0x010fe4000bf45270 */
[----:B--2---:R-:W-:Y:S02]  /*5310*/  @!UP0 USHF.R.U32.HI UR4, URZ, UR4, UR13 ;  /* 0x00000004ff048299 */ /* 0x004fe4000801160d */
[----:B------:R-:W-:Y:S02]  /*5320*/  @!UP0 USEL UR7, UR43, UR7, !UP2 ;  /* 0x000000072b078287 */ /* 0x000fe4000d000000 */
[----:B------:R-:W-:Y:S04]  /*5330*/  @!UP0 USEL UR6, UR42, UR4, !UP1 ;  /* 0x000000042a068287 */ /* 0x000fe8000c800000 */
[----:B------:R-:W-:Y:S02]  /*5340*/  @!UP0 UIADD3 UR4, UPT, UPT, -UR7, UR6, URZ ;  /* 0x0000000607048290 */ /* 0x000fe4000fffe1ff */
[----:B------:R-:W-:Y:S02]  /*5350*/  @!UP0 UIADD3 UR6, UPT, UPT, UR7, -UR6, URZ ;  /* 0x8000000607068290 */ /* 0x000fe4000fffe0ff */
[----:B------:R-:W-:Y:S02]  /*5360*/  UIADD3 UR7, UPT, UPT, UR16, 0x1, URZ ;  /* 0x0000000110077890 */ /* 0x000fe4000fffe0ff */
[----:B------:R-:W-:Y:S02]  /*5370*/  @!UP0 UIMAD UR43, UR4, UR5, UR43 ;  /* 0x00000005042b82a4 */ /* 0x000fe4000f8e022b */
[----:B------:R-:W-:Y:S02]  /*5380*/  @!UP0 UIMAD UR42, UR6, UR10, UR42 ;  /* 0x0000000a062a82a4 */ /* 0x000fe4000f8e022a */
[----:B------:R-:W-:Y:S05]  /*5390*/  MOV R0, UR7 ;  /* 0x0000000700007c02 */ /* 0x000fea0008000f00 */
[----:B------:R1:W-:Y:S01]  /*53a0*/  STL [R1+0x58], R0 ;  /* 0x0000580001007387 */ /* 0x0003e20000100800 */
[----:B------:R-:W-:Y:S05]  /*53b0*/  BRA.U !UP3, `(.L_x_83) ;  /* 0x000000010b407547 */ /* 0x000fea000b800000 */
[----:B------:R-:W-:Y:S01]  /*53c0*/  UISETP.NE.U32.AND UP0, UPT, UR52, URZ, UPT ;  /* 0x000000ff3400728c */ /* 0x000fe2000bf05070 */
[----:B------:R-:W-:Y:S03]  /*53d0*/  IMAD.MOV.U32 R3, RZ, RZ, 0x1 ;  /* 0x00000001ff037424 */ /* 0x000fe600078e00ff */
[----:B------:R-:W-:Y:S06]  /*53e0*/  UISETP.NE.AND.EX UP0, UPT, UR53, URZ, UPT, UP0 ;  /* 0x000000ff3500728c */ /* 0x000fec000bf05300 */
[----:B------:R-:W-:Y:S05]  /*53f0*/  PLOP3.LUT P0, PT, PT, PT, UP0, 0x80, 0x8 ;  /* 0x000000000008781c */ /* 0x000fea0003f0f008 */
[----:B------:R-:W2:Y:S01]  /*5400*/  @UP0 LDCU.64 UR6, c[0x0][0x888] ;  /* 0x00011100ff0607ac */ /* 0x000ea20008000a00 */
[----:B------:R-:W-:Y:S07]  /*5410*/  @UP0 UIMAD UR4, UR36, UR58, URZ ;  /* 0x0000003a240402a4 */ /* 0x000fee000f8e02ff */
[----:B-----5:R-:W-:Y:S01]  /*5420*/  @P0 PRMT R11, R3, 0x7610, R11 ;  /* 0x00007610030b0816 */ /* 0x020fe2000000000b */
[----:B--2---:R-:W-:Y:S06]  /*5430*/  @UP0 UIMAD.WIDE UR6, UR4, 0x4, UR6 ;  /* 0x00000004040608a5 */ /* 0x004fec000f8e0206 */
[----:B------:R-:W-:Y:S02]  /*5440*/  IMAD.U32 R8, RZ, RZ, UR6 ;  /* 0x00000006ff087e24 */ /* 0x000fe4000f8e00ff */
[----:B------:R-:W-:Y:S05]  /*5450*/  IMAD.U32 R9, RZ, RZ, UR7 ;  /* 0x00000007ff097e24 */ /* 0x000fea000f8e00ff */
[----:B-1----:R-:W2:Y:S02]  /*5460*/  @P0 LDG.E R0, desc[UR60][R8.64] ;  /* 0x0000003c08000981 */ /* 0x002ea4000c1e1900 */
[----:B--2---:R-:W-:Y:S01]  /*5470*/  @P0 R2UR UR45, R0 ;  /* 0x00000000002d02ca */ /* 0x004fe200000e0000 */
[----:B------:R-:W-:Y:S05]  /*5480*/  IMAD.MOV.U32 R0, RZ, RZ, 0x1 ;  /* 0x00000001ff007424 */ /* 0x000fea00078e00ff */
[----:B------:R-:W-:Y:S05]  /*5490*/  @!P0 PRMT R11, R0, 0x7610, R11 ;  /* 0x00007610000b8816 */ /* 0x000fea000000000b */
[----:B------:R2:W-:Y:S03]  /*54a0*/  STL.S16 [R1+0x48], R11 ;  /* 0x0000480b01007387 */ /* 0x0005e60000100600 */
[----:B------:R-:W3:Y:S02]  /*54b0*/  @!UP0 LDCU UR45, c[0x0][0x880] ;  /* 0x00011000ff2d87ac */ /* 0x000ee40008000800 */
.L_x_83:
[----:B------:R-:W-:Y:S01]  /*54c0*/  UISETP.NE.U32.AND UP0, UPT, UR56, URZ, UPT ;  /* 0x000000ff3800728c */ /* 0x000fe2000bf05070 */
[----:B------:R-:W4:Y:S03]  /*54d0*/  LDL R13, [R1+0x4c] ;  /* 0x00004c00010d7983 */ /* 0x000f260000100800 */
[----:B------:R-:W-:Y:S01]  /*54e0*/  UISETP.NE.AND.EX UP0, UPT, UR57, URZ, UPT, UP0 ;  /* 0x000000ff3900728c */ /* 0x000fe2000bf05300 */
[----:B----4-:R-:W-:Y:S11]  /*54f0*/  R2UR UR4, R13 ;  /* 0x000000000d0472ca */ /* 0x010ff600000e0000 */
[----:B------:R-:W-:Y:S02]  /*5500*/  @!UPT UIADD3 URZ, UPT, UPT, URZ, URZ, URZ ;  /* 0x000000fffffff290 */ /* 0x000fe4000fffe0ff */
[----:B------:R-:W-:Y:S06]  /*5510*/  UISETP.NE.AND UP1, UPT, UR4, URZ, UPT ;  /* 0x000000ff0400728c */ /* 0x000fec000bf25270 */
[----:B------:R-:W-:Y:S01]  /*5520*/  PLOP3.LUT P2, PT, PT, PT, UP1, 0x80, 0x8 ;  /* 0x000000000008781c */ /* 0x000fe20003f4f018 */
[----:B------:R-:W-:Y:S01]  /*5530*/  @!UPT UIADD3 URZ, UPT, UPT, URZ, URZ, URZ ;  /* 0x000000fffffff290 */ /* 0x000fe2000fffe0ff */
[----:B------:R-:W-:Y:S11]  /*5540*/  BRA.U !UP0, `(.L_x_84) ;  /* 0x0000000108307547 */ /* 0x000ff6000b800000 */
[----:B------:R-:W-:Y:S04]  /*5550*/  UISETP.NE.U32.AND UP0, UPT, UR54, URZ, UPT ;  /* 0x000000ff3600728c */ /* 0x000fe8000bf05070 */
[----:B------:R-:W-:Y:S06]  /*5560*/  UISETP.NE.AND.EX UP0, UPT, UR55, URZ, UPT, UP0 ;  /* 0x000000ff3700728c */ /* 0x000fec000bf05300 */
[----:B------:R-:W-:Y:S05]  /*5570*/  PLOP3.LUT P0, PT, PT, PT, UP0, 0x80, 0x8 ;  /* 0x000000000008781c */ /* 0x000fea0003f0f008 */
[----:B------:R-:W4:Y:S01]  /*5580*/  @UP0 LDCU.64 UR6, c[0x0][0x8a8] ;  /* 0x00011500ff0607ac */ /* 0x000f220008000a00 */
[----:B------:R-:W-:Y:S04]  /*5590*/  @UP0 UIMAD UR4, UR36, UR56, URZ ;  /* 0x00000038240402a4 */ /* 0x000fe8000f8e02ff */
[----:B----4-:R-:W-:Y:S06]  /*55a0*/  @UP0 UIMAD.WIDE UR6, UR4, 0x4, UR6 ;  /* 0x00000004040608a5 */ /* 0x010fec000f8e0206 */
[----:B------:R-:W-:Y:S02]  /*55b0*/  IMAD.U32 R8, RZ, RZ, UR6 ;  /* 0x00000006ff087e24 */ /* 0x000fe4000f8e00ff */
[----:B------:R-:W-:Y:S05]  /*55c0*/  IMAD.U32 R9, RZ, RZ, UR7 ;  /* 0x00000007ff097e24 */ /* 0x000fea000f8e00ff */
[----:B-1----:R-:W4:Y:S02]  /*55d0*/  @P0 LDG.E R0, desc[UR60][R8.64] ;  /* 0x0000003c08000981 */ /* 0x002f24000c1e1900 */
[----:B----4-:R-:W-:Y:S11]  /*55e0*/  @P0 R2UR UR37, R0 ;  /* 0x00000000002502ca */ /* 0x010ff600000e0000 */
[----:B------:R-:W-:Y:S03]  /*55f0*/  @!UPT UIADD3 URZ, UPT, UPT, URZ, URZ, URZ ;  /* 0x000000fffffff290 */ /* 0x000fe6000fffe0ff */
[----:B------:R-:W4:Y:S02]  /*5600*/  @!UP0 LDCU UR37, c[0x0][0x8a0] ;  /* 0x00011400ff2587ac */ /* 0x000f240008000800 */
.L_x_84:
[----:B------:R-:W-:Y:S01]  /*5610*/  R2UR UR5, R13 ;  /* 0x000000000d0572ca */ /* 0x000fe200000e0000 */
[----:B------:R-:W-:Y:S01]  /*5620*/  UPLOP3.LUT UP2, UPT, UPT, UPT, UPT, 0x40, 0x4 ;  /* 0x000000000004789c */ /* 0x000fe20003f4e870 */
[----:B------:R-:W2:Y:S01]  /*5630*/  LDL R3, [R1+0x68] ;  /* 0x0000680001037983 */ /* 0x000ea20000100800 */
[----:B------:R-:W-:Y:S02]  /*5640*/  R2UR UR4, R12 ;  /* 0x000000000c0472ca */ /* 0x000fe400000e0000 */
[----:B------:R-:W-:Y:S02]  /*5650*/  CS2R R194, SRZ ;  /* 0x0000000000c27805 */ /* 0x000fe4000001ff00 */
[----:B---3--:R-:W-:Y:S01]  /*5660*/  @P2 FSETP.NEU.AND P1, PT, RZ, UR45, PT ;  /* 0x0000002dff002c0b */ /* 0x008fe2000bf2d000 */
[----:B-1----:R-:W3:Y:S01]  /*5670*/  LDL.LU R0, [R1+0x5c] ;  /* 0x00005c0001007983 */ /* 0x002ee20000300800 */
[----:B-----5:R-:W-:Y:S02]  /*5680*/  @P2 LOP3.LUT P0, RZ, R11, 0xff, RZ, 0xc0, !PT ;  /* 0x000000ff0bff2812 */ /* 0x020fe4000780c0ff */
[----:B------:R-:W-:Y:S02]  /*5690*/  CS2R R192, SRZ ;  /* 0x0000000000c07805 */ /* 0x000fe4000001ff00 */
[----:B------:R-:W-:Y:S01]  /*56a0*/  R2UR UR8, R10 ;  /* 0x000000000a0872ca */ /* 0x000fe200000e0000 */
[----:B------:R-:W4:Y:S01]  /*56b0*/  LDL R9, [R1+0x60] ;  /* 0x0000600001097983 */ /* 0x000f220000100800 */
[----:B------:R-:W-:Y:S02]  /*56c0*/  CS2R R190, SRZ ;  /* 0x0000000000be7805 */ /* 0x000fe4000001ff00 */
[----:B------:R-:W-:Y:S01]  /*56d0*/  CS2R R188, SRZ ;  /* 0x0000000000bc7805 */ /* 0x000fe2000001ff00 */
[----:B------:R-:W-:Y:S01]  /*56e0*/  UISETP.NE.AND UP5, UPT, UR5, URZ, UPT ;  /* 0x000000ff0500728c */ /* 0x000fe2000bfa5270 */
[----:B------:R-:W-:Y:S02]  /*56f0*/  CS2R R198, SRZ ;  /* 0x0000000000c67805 */ /* 0x000fe4000001ff00 */
[----:B------:R-:W-:Y:S01]  /*5700*/  CS2R R196, SRZ ;  /* 0x0000000000c47805 */ /* 0x000fe2000001ff00 */
[----:B------:R-:W-:Y:S01]  /*5710*/  UISETP.NE.AND UP4, UPT, UR4, URZ, UPT ;  /* 0x000000ff0400728c */ /* 0x000fe2000bf85270 */
[----:B------:R-:W-:Y:S02]  /*5720*/  CS2R R202, SRZ ;  /* 0x0000000000ca7805 */ /* 0x000fe4000001ff00 */
[----:B------:R-:W-:Y:S02]  /*5730*/  CS2R R200, SRZ ;  /* 0x0000000000c87805 */ /* 0x000fe4000001ff00 */
[----:B------:R-:W-:Y:S02]  /*5740*/  CS2R R206, SRZ ;  /* 0x0000000000ce7805 */ /* 0x000fe4000001ff00 */
[----:B------:R-:W-:Y:S02]  /*5750*/  CS2R R204, SRZ ;  /* 0x0000000000cc7805 */ /* 0x000fe4000001ff00 */
[----:B------:R-:W-:Y:S02]  /*5760*/  CS2R R226, SRZ ;  /* 0x0000000000e27805 */ /* 0x000fe4000001ff00 */
[----:B------:R-:W-:Y:S02]  /*5770*/  CS2R R224, SRZ ;  /* 0x0000000000e07805 */ /* 0x000fe4000001ff00 */
[----:B------:R-:W-:Y:S01]  /*5780*/  CS2R R218, SRZ ;  /* 0x0000000000da7805 */ /* 0x000fe2000001ff00 */
[----:B------:R-:W1:Y:S01]  /*5790*/  @UP5 LDCU.64 UR4, c[0x0][0x888] ;  /* 0x00011100ff0457ac */ /* 0x000e620008000a00 */
[----:B------:R-:W-:Y:S02]  /*57a0*/  CS2R R216, SRZ ;  /* 0x0000000000d87805 */ /* 0x000fe4000001ff00 */
[----:B------:R-:W-:Y:S02]  /*57b0*/  CS2R R222, SRZ ;  /* 0x0000000000de7805 */ /* 0x000fe4000001ff00 */
[----:B------:R-:W-:Y:S02]  /*57c0*/  CS2R R220, SRZ ;  /* 0x0000000000dc7805 */ /* 0x000fe4000001ff00 */
[----:B------:R-:W-:Y:S02]  /*57d0*/  CS2R R210, SRZ ;  /* 0x0000000000d27805 */ /* 0x000fe4000001ff00 */
[----:B------:R-:W-:Y:S01]  /*57e0*/  CS2R R208, SRZ ;  /* 0x0000000000d07805 */ /* 0x000fe2000001ff00 */
[----:B------:R-:W-:Y:S01]  /*57f0*/  @UP5 UPLOP3.LUT UP2, UPT, UPT, UPT, UP3, 0x80, 0x8 ;  /* 0x000000000008589c */ /* 0x000fe20003f4f030 */
[----:B------:R-:W-:Y:S02]  /*5800*/  CS2R R214, SRZ ;  /* 0x0000000000d67805 */ /* 0x000fe4000001ff00 */
[----:B------:R-:W-:Y:S02]  /*5810*/  CS2R R212, SRZ ;  /* 0x0000000000d47805 */ /* 0x000fe4000001ff00 */
[----:B------:R-:W-:Y:S02]  /*5820*/  CS2R R230, SRZ ;  /* 0x0000000000e67805 */ /* 0x000fe4000001ff00 */
[----:B------:R-:W-:Y:S02]  /*5830*/  CS2R R228, SRZ ;  /* 0x0000000000e47805 */ /* 0x000fe4000001ff00 */
[----:B----4-:R-:W-:Y:S01]  /*5840*/  R2UR UR9, R9 ;  /* 0x00000000090972ca */ /* 0x010fe200000e0000 */
[----:B-1----:R-:W-:Y:S01]  /*5850*/  @UP5 UISETP.NE.U32.AND UP0, UPT, UR4, URZ, UPT ;  /* 0x000000ff0400528c */ /* 0x002fe2000bf05070 */
[----:B--2---:R-:W-:Y:S02]  /*5860*/  R2UR UR7, R3 ;  /* 0x00000000030772ca */ /* 0x004fe400000e0000 */
[----:B---3--:R-:W-:Y:S01]  /*5870*/  R2UR UR6, R0 ;  /* 0x00000000000672ca */ /* 0x008fe200000e0000 */
[----:B------:R-:W-:Y:S03]  /*5880*/  @UP5 UISETP.NE.AND.EX UP1, UPT, UR5, URZ, UPT, UP0 ;  /* 0x000000ff0500528c */ /* 0x000fe6000bf25300 */
[----:B------:R-:W-:Y:S01]  /*5890*/  @P2 VOTEU.ANY UP0, P1 ;  /* 0x0000000000ff2886 */ /* 0x000fe20000800100 */
[----:B------:R-:W-:Y:S01]  /*58a0*/  @UP5 USEL UR4, URZ, 0xffffffff, UP0 ;  /* 0xffffffffff045887 */ /* 0x000fe20008000000 */
[----:B------:R-:W-:Y:S01]  /*58b0*/  PLOP3.LUT P1, PT, PT, PT, UP4, 0x80, 0x8 ;  /* 0x000000000008781c */ /* 0x000fe20003f2f048 */
[----:B------:R-:W-:Y:S01]  /*58c0*/  @UP5 USEL UR5, URZ, 0xffffffff, UP1 ;  /* 0xffffffffff055887 */ /* 0x000fe20008800000 */
[----:B------:R-:W-:Y:S01]  /*58d0*/  @P2 VOTEU.ANY UP0, P0 ;  /* 0x0000000000ff2886 */ /* 0x000fe20000000100 */
[----:B------:R-:W-:Y:S02]  /*58e0*/  IMAD.U32 R3, RZ, RZ, UR9 ;  /* 0x00000009ff037e24 */ /* 0x000fe4000f8e00ff */
[----:B------:R-:W-:Y:S01]  /*58f0*/  @UP2 USEL UR4, UR5, UR4, !UP0 ;  /* 0x0000000405042287 */ /* 0x000fe2000c000000 */
[----:B------:R-:W-:Y:S03]  /*5900*/  PLOP3.LUT P0, PT, PT, PT, UP4, 0x80, 0x8 ;  /* 0x000000000008781c */ /* 0x000fe60003f0f048 */
[----:B------:R-:W-:Y:S04]  /*5910*/  @UP5 ULOP3.LUT UR4, UR4, 0x1, URZ, 0xc0, !UPT ;  /* 0x0000000104045892 */ /* 0x000fe8000f8ec0ff */
[----:B------:R-:W-:Y:S01]  /*5920*/  UISETP.NE.U32.OR UP0, UPT, UR4, 0x1, !UP5 ;  /* 0x000000010400788c */ /* 0x000fe2000ef05470 */
[----:B------:R-:W-:Y:S01]  /*5930*/  @P1 SHF.R.U32.HI R4, RZ, 0x10, R5 ;  /* 0x00000010ff041819 */ /* 0x000fe20000011605 */
[----:B------:R-:W-:Y:S01]  /*5940*/  ULEA UR4, UR44, UR8, 0x3 ;  /* 0x000000082c047291 */ /* 0x000fe2000f8e18ff */
[----:B------:R-:W-:Y:S03]  /*5950*/  PLOP3.LUT P1, PT, PT, PT, PT, 0x8, 0x80 ;  /* 0x000000000080781c */ /* 0x000fe60003f2e170 */
[----:B------:R-:W-:Y:S02]  /*5960*/  PLOP3.LUT P2, PT, PT, PT, UP0, 0x80, 0x8 ;  /* 0x000000000008781c */ /* 0x000fe40003f4f008 */
[----:B------:R-:W-:Y:S11]  /*5970*/  @P0 R2UR UR6, R4 ;  /* 0x00000000040602ca */ /* 0x000ff600000e0000 */
[----:B------:R-:W-:Y:S01]  /*5980*/  @P2 SHF.L.U32 R8, R3, 0x1f, RZ ;  /* 0x0000001f03082819 */ /* 0x000fe200000006ff */
[----:B------:R-:W-:Y:S03]  /*5990*/  IMAD.U32 R3, RZ, RZ, UR7 ;  /* 0x00000007ff037e24 */ /* 0x000fe6000f8e00ff */
[----:B------:R-:W1:Y:S02]  /*59a0*/  @P2 SYNCS.PHASECHK.TRANS64.TRYWAIT P4, [UR8+0x90], R8 ;  /* 0x00009008ff0025a7 */ /* 0x000e640008081108 */
[----:B------:R-:W-:Y:S01]  /*59b0*/  SHF.L.U32 R0, R3, 0x1f, RZ ;  /* 0x0000001f03007819 */ /* 0x000fe200000006ff */
[----:B------:R-:W-:Y:S05]  /*59c0*/  IMAD.U32 R3, RZ, RZ, UR4 ;  /* 0x00000004ff037e24 */ /* 0x000fea000f8e00ff */
[----:B------:R2:W-:Y:S01]  /*59d0*/  STL [R1+0x54], R3 ;  /* 0x0000540301007387 */ /* 0x0005e20000100800 */
[----:B------:R3:W4:Y:S01]  /*59e0*/  SYNCS.PHASECHK.TRANS64.TRYWAIT P3, [UR4+0xd0], R0 ;  /* 0x0000d000ff0075a7 */ /* 0x0007220008061104 */
[----:B--2---:R-:W-:Y:S05]  /*59f0*/  IMAD.U32 R3, RZ, RZ, UR6 ;  /* 0x00000006ff037e24 */ /* 0x004fea000f8e00ff */
[----:B------:R3:W-:Y:S01]  /*5a00*/  STL [R1+0x5c], R3 ;  /* 0x00005c0301007387 */ /* 0x0007e20000100800 */
[----:B-1----:R-:W-:Y:S01]  /*5a10*/  @P2 PLOP3.LUT P1, PT, P4, PT, PT, 0x8, 0x80 ;  /* 0x000000000080281c */ /* 0x002fe2000272e170 */
[----:B------:R-:W-:Y:S01]  /*5a20*/  @!UPT UIADD3 URZ, UPT, UPT, URZ, URZ, URZ ;  /* 0x000000fffffff290 */ /* 0x000fe2000fffe0ff */
[----:B---3--:R-:W-:Y:S11]  /*5a30*/  BRA.U !UP0, `(.L_x_85) ;  /* 0x0000000508207547 */ /* 0x008ff6000b800000 */
[----:B------:R-:W-:Y:S02]  /*5a40*/  FSETP.NEU.AND P2, PT, RZ, UR45, PT ;  /* 0x0000002dff007c0b */ /* 0x000fe4000bf4d000 */
[----:B------:R-:W-:Y:S02]  /*5a50*/  CS2R R230, SRZ ;  /* 0x0000000000e67805 */ /* 0x000fe4000001ff00 */
[----:B------:R-:W-:Y:S02]  /*5a60*/  LOP3.LUT P0, RZ, R11, 0xff, RZ, 0xc0, !PT ;  /* 0x000000ff0bff7812 */ /* 0x000fe4000780c0ff */
[----:B------:R-:W-:Y:S02]  /*5a70*/  CS2R R228, SRZ ;  /* 0x0000000000e47805 */ /* 0x000fe4000001ff00 */
[----:B------:R-:W-:Y:S02]  /*5a80*/  CS2R R214, SRZ ;  /* 0x0000000000d67805 */ /* 0x000fe4000001ff00 */
[----:B------:R-:W-:Y:S01]  /*5a90*/  CS2R R212, SRZ ;  /* 0x0000000000d47805 */ /* 0x000fe2000001ff00 */
[----:B------:R-:W-:Y:S06]  /*5aa0*/  @!P1 BRA `(.L_x_86) ;  /* 0x0000000000189947 */ /* 0x000fec0003800000 */
[----:B------:R-:W-:Y:S02]  /*5ab0*/  R2UR UR5, R9 ;  /* 0x00000000090572ca */ /* 0x000fe400000e0000 */
[----:B------:R-:W-:Y:S11]  /*5ac0*/  R2UR UR4, R10 ;  /* 0x000000000a0472ca */ /* 0x000ff600000e0000 */
[----:B------:R-:W-:Y:S05]  /*5ad0*/  IMAD.U32 R3, RZ, RZ, UR5 ;  /* 0x00000005ff037e24 */ /* 0x000fea000f8e00ff */
[----:B------:R-:W-:Y:S04]  /*5ae0*/  SHF.L.U32 R4, R3, 0x1f, RZ ;  /* 0x0000001f03047819 */ /* 0x000fe800000006ff */
[----:B------:R-:W1:Y:S02]  /*5af0*/  SYNCS.PHASECHK.TRANS64.TRYWAIT P1, [UR4+0x90], R4 ;  /* 0x00009004ff0075a7 */ /* 0x000e640008021104 */
[----:B-1----:R-:W-:Y:S05]  /*5b00*/  @!P1 BRA `(.L_x_87) ;  /* 0x0000005800649947 */ /* 0x002fea0003800000 */
.L_x_86:
[----:B------:R-:W2:Y:S01]  /*5b10*/  LDL R6, [R1+0x50] ;  /* 0x0000500001067983 */ /* 0x000ea20000100800 */
[----:B------:R-:W-:Y:S02]  /*5b20*/  CS2R R210, SRZ ;  /* 0x0000000000d27805 */ /* 0x000fe4000001ff00 */
[----:B------:R-:W-:Y:S02]  /*5b30*/  CS2R R208, SRZ ;  /* 0x0000000000d07805 */ /* 0x000fe4000001ff00 */
[----:B------:R-:W-:Y:S01]  /*5b40*/  CS2R R222, SRZ ;  /* 0x0000000000de7805 */ /* 0x000fe2000001ff00 */
[----:B------:R-:W3:Y:S01]  /*5b50*/  LDL.LU R5, [R1+0x60] ;  /* 0x0000600001057983 */ /* 0x000ee20000300800 */
[----:B------:R-:W-:Y:S01]  /*5b60*/  UISETP.NE.U32.AND UP0, UPT, UR52, URZ, UPT ;  /* 0x000000ff3400728c */ /* 0x000fe2000bf05070 */
[----:B------:R-:W-:Y:S02]  /*5b70*/  CS2R R220, SRZ ;  /* 0x0000000000dc7805 */ /* 0x000fe4000001ff00 */
[----:B------:R-:W-:Y:S01]  /*5b80*/  CS2R R218, SRZ ;  /* 0x0000000000da7805 */ /* 0x000fe2000001ff00 */
[----:B-1----:R-:W1:Y:S01]  /*5b90*/  S2R R3, SR_TID.X ;  /* 0x0000000000037919 */ /* 0x002e620000002100 */
[----:B------:R-:W-:Y:S01]  /*5ba0*/  UISETP.NE.AND.EX UP0, UPT, UR53, URZ, UPT, UP0 ;  /* 0x000000ff3500728c */ /* 0x000fe2000bf05300 */
[----:B------:R-:W-:Y:S01]  /*5bb0*/  CS2R R216, SRZ ;  /* 0x0000000000d87805 */ /* 0x000fe2000001ff00 */
[----:B------:R-:W-:Y:S01]  /*5bc0*/  VOTEU.ANY UP1, P2 ;  /* 0x0000000000ff7886 */ /* 0x000fe20001020100 */
[----:B------:R-:W-:Y:S01]  /*5bd0*/  USEL UR4, URZ, 0xffffffff, UP1 ;  /* 0xffffffffff047887 */ /* 0x000fe20008800000 */
[----:B------:R-:W-:Y:S01]  /*5be0*/  CS2R R226, SRZ ;  /* 0x0000000000e27805 */ /* 0x000fe2000001ff00 */
[----:B------:R-:W-:Y:S01]  /*5bf0*/  USEL UR5, URZ, 0xffffffff, UP0 ;  /* 0xffffffffff057887 */ /* 0x000fe20008000000 */
[----:B------:R-:W-:Y:S01]  /*5c00*/  CS2R R224, SRZ ;  /* 0x0000000000e07805 */ /* 0x000fe2000001ff00 */
[----:B------:R-:W-:Y:S01]  /*5c10*/  VOTEU.ANY UP0, P0 ;  /* 0x0000000000ff7886 */ /* 0x000fe20000000100 */
[----:B------:R-:W-:Y:S01]  /*5c20*/  CS2R R206, SRZ ;  /* 0x0000000000ce7805 */ /* 0x000fe2000001ff00 */
[----:B------:R-:W-:Y:S01]  /*5c30*/  @UP3 USEL UR4, UR5, UR4, !UP0 ;  /* 0x0000000405043287 */ /* 0x000fe2000c000000 */
[----:B------:R-:W-:Y:S02]  /*5c40*/  CS2R R204, SRZ ;  /* 0x0000000000cc7805 */ /* 0x000fe4000001ff00 */
[----:B------:R-:W-:Y:S02]  /*5c50*/  CS2R R202, SRZ ;  /* 0x0000000000ca7805 */ /* 0x000fe4000001ff00 */
[----:B------:R-:W-:Y:S01]  /*5c60*/  CS2R R200, SRZ ;  /* 0x0000000000c87805 */ /* 0x000fe2000001ff00 */
[----:B------:R-:W-:Y:S01]  /*5c70*/  ULOP3.LUT UR4, UR4, 0x1, URZ, 0xc0, !UPT ;  /* 0x0000000104047892 */ /* 0x000fe2000f8ec0ff */
[----:B------:R-:W-:Y:S02]  /*5c80*/  CS2R R198, SRZ ;  /* 0x0000000000c67805 */ /* 0x000fe4000001ff00 */
[----:B------:R-:W-:Y:S02]  /*5c90*/  CS2R R196, SRZ ;  /* 0x0000000000c47805 */ /* 0x000fe4000001ff00 */
[----:B------:R-:W-:Y:S01]  /*5ca0*/  CS2R R190, SRZ ;  /* 0x0000000000be7805 */ /* 0x000fe2000001ff00 */
[----:B------:R-:W-:Y:S01]  /*5cb0*/  UISETP.NE.U32.AND UP0, UPT, UR4, 0x1, UPT ;  /* 0x000000010400788c */ /* 0x000fe2000bf05070 */
[----:B------:R-:W-:Y:S02]  /*5cc0*/  CS2R R188, SRZ ;  /* 0x0000000000bc7805 */ /* 0x000fe4000001ff00 */
[----:B------:R-:W-:Y:S02]  /*5cd0*/  CS2R R194, SRZ ;  /* 0x0000000000c27805 */ /* 0x000fe4000001ff00 */
[----:B------:R-:W-:Y:S01]  /*5ce0*/  CS2R R192, SRZ ;  /* 0x0000000000c07805 */ /* 0x000fe2000001ff00 */
[----:B------:R-:W5:Y:S01]  /*5cf0*/  S2UR UR7, SR_CgaCtaId ;  /* 0x00000000000779c3 */ /* 0x000f620000008800 */
[----:B------:R-:W-:Y:S02]  /*5d00*/  PLOP3.LUT P0, PT, PT, PT, UP0, 0x80, 0x8 ;  /* 0x000000000008781c */ /* 0x000fe40003f0f008 */
[----:B---3--:R-:W-:Y:S11]  /*5d10*/  R2UR UR6, R5 ;  /* 0x00000000050672ca */ /* 0x008ff600000e0000 */
[----:B-1----:R-:W-:Y:S01]  /*5d20*/  @P0 IMAD.SHL.U32 R4, R3, 0x10, RZ ;  /* 0x0000001003040824 */ /* 0x002fe200078e00ff */
[----:B--2---:R-:W-:Y:S04]  /*5d30*/  R2UR UR8, R6 ;  /* 0x00000000060872ca */ /* 0x004fe800000e0000 */
[----:B------:R-:W-:Y:S01]  /*5d40*/  @P0 LOP3.LUT R3, R4, 0x7f0, RZ, 0xc0, !PT ;  /* 0x000007f004030812 */ /* 0x000fe200078ec0ff */
[----:B------:R-:W-:Y:S08]  /*5d50*/  ULOP3.LUT UR6, UR6, 0x1, URZ, 0x3c, !UPT ;  /* 0x0000000106067892 */ /* 0x000ff0000f8e3cff */
[----:B------:R-:W1:Y:S01]  /*5d60*/  @P0 LDS.128 R228, [R3+UR8+0x180] ;  /* 0x0001800803e40984 */ /* 0x000e620008000c00 */
[----:B------:R-:W-:Y:S03]  /*5d70*/  UIADD3 UR4, UPT, UPT, UR8, 0x98, URZ ;  /* 0x0000009808047890 */ /* 0x000fe6000fffe0ff */
[----:B------:R-:W2:Y:S01]  /*5d80*/  @P0 LDS.128 R212, [R3+UR8+0x980] ;  /* 0x0009800803d40984 */ /* 0x000ea20008000c00 */
[----:B-----5:R-:W-:Y:S03]  /*5d90*/  UPRMT UR4, UR7, 0x654, UR4 ;  /* 0x0000065407047896 */ /* 0x020fe60008000004 */
[----:B------:R-:W3:Y:S04]  /*5da0*/  @P0 LDS.128 R208, [R3+UR8+0x1180] ;  /* 0x0011800803d00984 */ /* 0x000ee80008000c00 */
[----:B------:R-:W1:Y:S04]  /*5db0*/  @P0 LDS.128 R220, [R3+UR8+0x1980] ;  /* 0x0019800803dc0984 */ /* 0x000e680008000c00 */
[----:B------:R-:W1:Y:S04]  /*5dc0*/  @P0 LDS.128 R216, [R3+UR8+0x2180] ;  /* 0x0021800803d80984 */ /* 0x000e680008000c00 */
[----:B------:R-:W1:Y:S04]  /*5dd0*/  @P0 LDS.128 R224, [R3+UR8+0x2980] ;  /* 0x0029800803e00984 */ /* 0x000e680008000c00 */
[----:B------:R-:W1:Y:S04]  /*5de0*/  @P0 LDS.128 R204, [R3+UR8+0x3180] ;  /* 0x0031800803cc0984 */ /* 0x000e680008000c00 */
[----:B------:R-:W1:Y:S04]  /*5df0*/  @P0 LDS.128 R200, [R3+UR8+0x3980] ;  /* 0x0039800803c80984 */ /* 0x000e680008000c00 */
[----:B------:R-:W1:Y:S04]  /*5e00*/  @P0 LDS.128 R196, [R3+UR8+0x4180] ;  /* 0x0041800803c40984 */ /* 0x000e680008000c00 */
[----:B------:R-:W1:Y:S04]  /*5e10*/  @P0 LDS.128 R188, [R3+UR8+0x4980] ;  /* 0x0049800803bc0984 */ /* 0x000e680008000c00 */
[----:B------:R5:W1:Y:S01]  /*5e20*/  @P0 LDS.128 R192, [R3+UR8+0x5180] ;  /* 0x0051800803c00984 */ /* 0x000a620008000c00 */
[----:B------:R-:W-:Y:S01]  /*5e30*/  @!PT LDS RZ, [RZ] ;  /* 0x00000000fffff984 */ /* 0x000fe20000000800 */
[----:B------:R-:W-:Y:S01]  /*5e40*/  @!PT LDS RZ, [RZ] ;  /* 0x00000000fffff984 */ /* 0x000fe20000000800 */
[----:B------:R-:W-:Y:S01]  /*5e50*/  @!PT LDS RZ, [RZ] ;  /* 0x00000000fffff984 */ /* 0x000fe20000000800 */
[----:B------:R-:W-:Y:S01]  /*5e60*/  @!PT LDS RZ, [RZ] ;  /* 0x00000000fffff984 */ /* 0x000fe20000000800 */
[----:B------:R4:W-:Y:S06]  /*5e70*/  MEMBAR.ALL.CTA ;  /* 0x0000000000007992 */ /* 0x0009ec0000008000 */
[----:B----4-:R-:W4:Y:S01]  /*5e80*/  FENCE.VIEW.ASYNC.S ;  /* 0x00000000000073c6 */ /* 0x010f220000000000 */
[----:B-----5:R-:W-:Y:S01]  /*5e90*/  IMAD.U32 R3, RZ, RZ, UR6 ;  /* 0x00000006ff037e24 */ /* 0x020fe2000f8e00ff */
[----:B----4-:R-:W-:Y:S04]  /*5ea0*/  SYNCS.ARRIVE.TRANS64.RED.A1T0 RZ, [UR4], RZ ;  /* 0x000000ffffff79a7 */ /* 0x010fe80008100404 */
[----:B--23--:R4:W-:Y:S02]  /*5eb0*/  STL [R1+0x60], R3 ;  /* 0x0000600301007387 */ /* 0x00c9e40000100800 */
.L_x_85:
[----:B------:R-:W2:Y:S01]  /*5ec0*/  S2R R4, SR_TID.X ;  /* 0x0000000000047919 */ /* 0x000ea20000002100 */
[----:B----4-:R-:W-:Y:S04]  /*5ed0*/  IMAD.U32 R3, RZ, RZ, UR44 ;  /* 0x0000002cff037e24 */ /* 0x010fe8000f8e00ff */
[----:B------:R-:W-:Y:S05]  /*5ee0*/  IMAD R184, R3, 0xb0, R2 ;  /* 0x000000b003b87824 */ /* 0x000fea00078e0202 */
[----:B------:R-:W-:Y:S02]  /*5ef0*/  SHF.R.U32.HI R5, RZ, 0x15, R184 ;  /* 0x00000015ff057819 */ /* 0x000fe400000116b8 */
[----:B--2---:R-:W-:Y:S04]  /*5f00*/  SHF.R.U32.HI R16, RZ, 0x5, R4 ;  /* 0x00000005ff107819 */ /* 0x004fe80000011604 */
[----:B------:R-:W-:Y:S01]  /*5f10*/  LOP3.LUT P0, RZ, R5, 0x3, R16, 0x48, !PT ;  /* 0x0000000305ff7812 */ /* 0x000fe20007804810 */
[----:B------:R-:W-:Y:S01]  /*5f20*/  @!UPT UIADD3 URZ, UPT, UPT, URZ, URZ, URZ ;  /* 0x000000fffffff290 */ /* 0x000fe2000fffe0ff */
[----:B------:R-:W-:Y:S11]  /*5f30*/  @P3 BRA `(.L_x_88) ;  /* 0x0000000000143947 */ /* 0x000ff60003800000 */
[----:B------:R-:W2:Y:S02]  /*5f40*/  LDL R4, [R1+0x54] ;  /* 0x0000540001047983 */ /* 0x000ea40000100800 */
[----:B--2---:R-:W-:Y:S11]  /*5f50*/  R2UR UR4, R4 ;  /* 0x00000000040472ca */ /* 0x004ff600000e0000 */
[----:B------:R-:W-:Y:S02]  /*5f60*/  @!UPT UIADD3 URZ, UPT, UPT, URZ, URZ, URZ ;  /* 0x000000fffffff290 */ /* 0x000fe4000fffe0ff */
[----:B------:R-:W2:Y:S02]  /*5f70*/  SYNCS.PHASECHK.TRANS64.TRYWAIT P1, [UR4+0xd0], R0 ;  /* 0x0000d000ff0075a7 */ /* 0x000ea40008021104 */
[----:B--2---:R-:W-:Y:S05]  /*5f80*/  @!P1 BRA `(.L_x_89) ;  /* 0x0000005400649947 */ /* 0x004fea0003800000 */
.L_x_88:
[----:B------:R-:W-:Y:S05]  /*5f90*/  @!P0 BRA `(.L_x_90) ;  /* 0x0000000000408947 */ /* 0x000fea0003800000 */
[----:B------:R-:W3:Y:S01]  /*5fa0*/  LDCU.64 UR8, c[0x4][0x68] ;  /* 0x01000d00ff0877ac */ /* 0x000ee20008000a00 */
[----:B------:R-:W-:Y:S01]  /*5fb0*/  MOV R15, 0x0 ;  /* 0x00000000000f7802 */ /* 0x000fe20000000f00 */
[----:B------:R-:W-:Y:S02]  /*5fc0*/  HFMA2 R12, -RZ, RZ, 0, 5.9604644775390625e-08 ;  /* 0x00000001ff0c7431 */ /* 0x000fe400000001ff */
[----:B------:R-:W-:Y:S02]  /*5fd0*/  IMAD.MOV.U32 R8, RZ, RZ, 0x192 ;  /* 0x00000192ff087424 */ /* 0x000fe400078e00ff */
[----:B------:R-:W-:Y:S01]  /*5fe0*/  IMAD.MOV.U32 R13, RZ, RZ, RZ ;  /* 0x000000ffff0d7224 */ /* 0x000fe200078e00ff */
[----:B------:R-:W4:Y:S01]  /*5ff0*/  LDCU.64 UR6, c[0x4][0x70] ;  /* 0x01000e00ff0677ac */ /* 0x000f220008000a00 */
[----:B------:R-:W1:Y:S01]  /*6000*/  LDC.64 R14, c[0x4][R15] ;  /* 0x010000000f0e7b82 */ /* 0x000e620000000a00 */
[----:B------:R-:W5:Y:S01]  /*6010*/  LDCU.64 UR4, c[0x4][0x8] ;  /* 0x01000100ff0477ac */ /* 0x000f620008000a00 */
[----:B---3--:R-:W-:Y:S01]  /*6020*/  MOV R5, UR9 ;  /* 0x0000000900057c02 */ /* 0x008fe20008000f00 */
[----:B------:R-:W-:Y:S01]  /*6030*/  IMAD.U32 R4, RZ, RZ, UR8 ;  /* 0x00000008ff047e24 */ /* 0x000fe2000f8e00ff */
[----:B----4-:R-:W-:Y:S01]  /*6040*/  MOV R7, UR7 ;  /* 0x0000000700077c02 */ /* 0x010fe20008000f00 */
[----:B------:R-:W-:Y:S01]  /*6050*/  IMAD.U32 R6, RZ, RZ, UR6 ;  /* 0x00000006ff067e24 */ /* 0x000fe2000f8e00ff */
[----:B-----5:R-:W-:Y:S01]  /*6060*/  MOV R11, UR5 ;  /* 0x00000005000b7c02 */ /* 0x020fe20008000f00 */
[----:B------:R-:W-:Y:S02]  /*6070*/  IMAD.U32 R10, RZ, RZ, UR4 ;  /* 0x00000004ff0a7e24 */ /* 0x000fe4000f8e00ff */
[----:B------:R-:W-:Y:S07]  /*6080*/  LEPC R20, `(.L_x_90) ;  /* 0x000000001014794e */ /* 0x000fee0000000000 */
[----:B-12---:R-:W-:Y:S05]  /*6090*/  CALL.ABS.NOINC R14 ;  /* 0x000000000e007343 */ /* 0x006fea0003c00000 */
.L_x_90:
[----:B------:R-:W-:Y:S05]  /*60a0*/  WARPSYNC.ALL ;  /* 0x0000000000007948 */ /* 0x000fea0003800000 */
[C---:B------:R-:W-:Y:S01]  /*60b0*/  R2UR UR4, R184.reuse ;  /* 0x00000000b80472ca */ /* 0x040fe200000e0000 */
[----:B--2---:R-:W-:Y:S05]  /*60c0*/  VIADD R3, R184, 0x10 ;  /* 0x00000010b8037836 */ /* 0x004fea0000000000 */
[----:B------:R-:W-:Y:S04]  /*60d0*/  SHF.R.U32.HI R3, RZ, 0x15, R3 ;  /* 0x00000015ff037819 */ /* 0x000fe80000011603 */
[----:B------:R-:W-:Y:S03]  /*60e0*/  LOP3.LUT P0, RZ, R3, 0x3, R16, 0x48, !PT ;  /* 0x0000000303ff7812 */ /* 0x000fe60007804810 */
[----:B------:R-:W2:Y:S10]  /*60f0*/  LDTM.x16 R168, tmem[UR4] ;  /* 0x0000000400a879ee */ /* 0x000eb40008240000 */
[----:B--2---:R-:W-:Y:S05]  /*6100*/  @!P0 BRA `(.L_x_91) ;  /* 0x0000000000408947 */ /* 0x004fea0003800000 */
[----:B------:R-:W2:Y:S01]  /*6110*/  LDCU.64 UR8, c[0x4][0x68] ;  /* 0x01000d00ff0877ac */ /* 0x000ea20008000a00 */
[----:B------:R-:W-:Y:S01]  /*6120*/  MOV R15, 0x0 ;  /* 0x00000000000f7802 */ /* 0x000fe20000000f00 */
[----:B------:R-:W-:Y:S02]  /*6130*/  HFMA2 R12, -RZ, RZ, 0, 5.9604644775390625e-08 ;  /* 0x00000001ff0c7431 */ /* 0x000fe400000001ff */
[----:B------:R-:W-:Y:S02]  /*6140*/  IMAD.MOV.U32 R8, RZ, RZ, 0x192 ;  /* 0x00000192ff087424 */ /* 0x000fe400078e00ff */
[----:B------:R-:W-:Y:S01]  /*6150*/  IMAD.MOV.U32 R13, RZ, RZ, RZ ;  /* 0x000000ffff0d7224 */ /* 0x000fe200078e00ff */
[----:B------:R-:W3:Y:S01]  /*6160*/  LDCU.64 UR6, c[0x4][0x70] ;  /* 0x01000e00ff0677ac */ /* 0x000ee20008000a00 */
[----:B------:R-:W4:Y:S01]  /*6170*/  LDC.64 R14, c[0x4][R15] ;  /* 0x010000000f0e7b82 */ /* 0x000f220000000a00 */
[----:B------:R-:W5:Y:S01]  /*6180*/  LDCU.64 UR4, c[0x4][0x8] ;  /* 0x01000100ff0477ac */ /* 0x000f620008000a00 */
[----:B--2---:R-:W-:Y:S01]  /*6190*/  MOV R5, UR9 ;  /* 0x0000000900057c02 */ /* 0x004fe20008000f00 */
[----:B------:R-:W-:Y:S01]  /*61a0*/  IMAD.U32 R4, RZ, RZ, UR8 ;  /* 0x00000008ff047e24 */ /* 0x000fe2000f8e00ff */
[----:B---3--:R-:W-:Y:S01]  /*61b0*/  MOV R7, UR7 ;  /* 0x0000000700077c02 */ /* 0x008fe20008000f00 */
[----:B------:R-:W-:Y:S01]  /*61c0*/  IMAD.U32 R6, RZ, RZ, UR6 ;  /* 0x00000006ff067e24 */ /* 0x000fe2000f8e00ff */
[----:B-----5:R-:W-:Y:S01]  /*61d0*/  MOV R11, UR5 ;  /* 0x00000005000b7c02 */ /* 0x020fe20008000f00 */
[----:B------:R-:W-:Y:S02]  /*61e0*/  IMAD.U32 R10, RZ, RZ, UR4 ;  /* 0x00000004ff0a7e24 */ /* 0x000fe4000f8e00ff */
[----:B------:R-:W-:Y:S07]  /*61f0*/  LEPC R20, `(.L_x_91) ;  /* 0x000000001014794e */ /* 0x000fee0000000000 */
[----:B-1--4-:R-:W-:Y:S05]  /*6200*/  CALL.ABS.NOINC R14 ;  /* 0x000000000e007343 */ /* 0x012fea0003c00000 */
.L_x_91:
[----:B------:R-:W-:Y:S05]  /*6210*/  WARPSYNC.ALL ;  /* 0x0000000000007948 */ /* 0x000fea0003800000 */
[C---:B------:R-:W-:Y:S01]  /*6220*/  R2UR UR4, R184.reuse ;  /* 0x00000000b80472ca */ /* 0x040fe200000e0000 */
[----:B------:R-:W-:Y:S05]  /*6230*/  VIADD R3, R184, 0x20 ;  /* 0x00000020b8037836 */ /* 0x000fea0000000000 */
[----:B------:R-:W-:Y:S04]  /*6240*/  SHF.R.U32.HI R3, RZ, 0x15, R3 ;  /* 0x00000015ff037819 */ /* 0x000fe80000011603 */
[----:B------:R-:W-:Y:S03]  /*6250*/  LOP3.LUT P0, RZ, R3, 0x3, R16, 0x48, !PT ;  /* 0x0000000303ff7812 */ /* 0x000fe60007804810 */
[----:B------:R-:W2:Y:S10]  /*6260*/  LDTM.x16 R152, tmem[UR4+0x10] ;  /* 0x00001004009879ee */ /* 0x000eb40008240000 */
        /* <DEDUP_REMOVED lines=17> */
.L_x_92:
        /* <DEDUP_REMOVED lines=23> */
.L_x_93:
        /* <DEDUP_REMOVED lines=23> */
.L_x_94:
        /* <DEDUP_REMOVED lines=23> */
.L_x_95:
        /* <DEDUP_REMOVED lines=23> */
.L_x_96:
        /* <DEDUP_REMOVED lines=23> */
.L_x_97:
        /* <DEDUP_REMOVED lines=23> */
.L_x_98:
        /* <DEDUP_REMOVED lines=23> */
.L_x_99:
[----:B------:R-:W-:Y:S05]  /*6d90*/  WARPSYNC.ALL ;  /* 0x0000000000007948 */ /* 0x000fea0003800000 */
[C---:B------:R-:W-:Y:S01]  /*6da0*/  R2UR UR4, R184.reuse ;  /* 0x00000000b80472ca */ /* 0x040fe200000e0000 */
[----:B------:R-:W-:Y:S01]  /*6db0*/  VIADD R3, R184, 0xa0 ;  /* 0x000000a0b8037836 */ /* 0x000fe20000000000 */
[----:B------:R-:W-:Y:S04]  /*6dc0*/  BSSY.RECONVERGENT B6, `(.L_x_100) ;  /* 0x0000015000067945 */ /* 0x000fe80003800200 */
        /* <DEDUP_REMOVED lines=20> */
.L_x_101:
[----:B------:R-:W-:Y:S05]  /*6f10*/  BSYNC.RECONVERGENT B6 ;  /* 0x0000000000067941 */ /* 0x000fea0003800200 */
.L_x_100:
[----:B------:R2:W-:Y:S01]  /*6f20*/  STL [R1+0xd4], R24 ;  /* 0x0000d41801007387 */ /* 0x0005e20000100800 */
[----:B-1----:R-:W-:Y:S01]  /*6f30*/  F2FP.F16.E4M3.UNPACK_B R12, R229 ;  /* 0x000000e5ff0c723e */ /* 0x002fe200020006ff */
[----:B------:R-:W-:Y:S01]  /*6f40*/  FMUL R90, R90, UR37 ;  /* 0x000000255a5a7c20 */ /* 0x000fe20008400000 */
[-C--:B------:R-:W-:Y:S01]  /*6f50*/  F2FP.F16.E4M3.UNPACK_B R7, R213.reuse ;  /* 0x000000d5ff07723e */ /* 0x080fe200020006ff */
[----:B------:R1:W-:Y:S01]  /*6f60*/  STL [R1+0xd0], R25 ;  /* 0x0000d01901007387 */ /* 0x0003e20000100800 */
[----:B------:R-:W-:Y:S01]  /*6f70*/  F2FP.F16.E4M3.UNPACK_B R6, R213.H1 ;  /* 0x000000d5ff06723e */ /* 0x000fe200030006ff */
[----:B------:R-:W-:Y:S01]  /*6f80*/  FMUL R91, R91, UR37 ;  /* 0x000000255b5b7c20 */ /* 0x000fe20008400000 */
[-C--:B------:R-:W-:Y:S01]  /*6f90*/  F2FP.F16.E4M3.UNPACK_B R5, R214.reuse ;  /* 0x000000d6ff05723e */ /* 0x080fe200020006ff */
[----:B------:R3:W-:Y:S01]  /*6fa0*/  STL [R1+0xcc], R26 ;  /* 0x0000cc1a01007387 */ /* 0x0007e20000100800 */
[-C--:B------:R-:W-:Y:S01]  /*6fb0*/  F2FP.F16.E4M3.UNPACK_B R3, R215.reuse ;  /* 0x000000d7ff03723e */ /* 0x080fe200020006ff */
[----:B------:R-:W-:Y:S01]  /*6fc0*/  FMUL R88, R88, UR37 ;  /* 0x0000002558587c20 */ /* 0x000fe20008400000 */
[----:B------:R-:W-:Y:S01]  /*6fd0*/  F2FP.F16.E4M3.UNPACK_B R4, R214.H1 ;  /* 0x000000d6ff04723e */ /* 0x000fe200030006ff */
[----:B------:R4:W-:Y:S01]  /*6fe0*/  STL [R1+0xc8], R27 ;  /* 0x0000c81b01007387 */ /* 0x0009e20000100800 */
[----:B------:R-:W-:Y:S01]  /*6ff0*/  F2FP.F16.E4M3.UNPACK_B R0, R215.H1 ;  /* 0x000000d7ff00723e */ /* 0x000fe200030006ff */
[----:B------:R-:W-:Y:S01]  /*7000*/  FMUL R89, R89, UR37 ;  /* 0x0000002559597c20 */ /* 0x000fe20008400000 */
[----:B------:R-:W-:Y:S01]  /*7010*/  F2FP.F16.E4M3.UNPACK_B R18, R221 ;  /* 0x000000ddff12723e */ /* 0x000fe200020006ff */
[----:B------:R4:W-:Y:S01]  /*7020*/  STL [R1+0xc4], R28 ;  /* 0x0000c41c01007387 */ /* 0x0009e20000100800 */
[----:B------:R-:W-:Y:S01]  /*7030*/  F2FP.F16.E4M3.UNPACK_B R23, R220.H1 ;  /* 0x000000dcff17723e */ /* 0x000fe200030006ff */
[----:B------:R-:W-:Y:S01]  /*7040*/  FMUL R94, R94, UR37 ;  /* 0x000000255e5e7c20 */ /* 0x000fe20008400000 */
[----:B------:R-:W-:Y:S01]  /*7050*/  FMUL R95, R95, UR37 ;  /* 0x000000255f5f7c20 */ /* 0x000fe20008400000 */
[----:B------:R4:W-:Y:S01]  /*7060*/  STL [R1+0xc0], R29 ;  /* 0x0000c01d01007387 */ /* 0x0009e20000100800 */
[----:B------:R-:W-:Y:S01]  /*7070*/  FMUL R92, R92, UR37 ;  /* 0x000000255c5c7c20 */ /* 0x000fe20008400000 */
[----:B------:R-:W-:Y:S01]  /*7080*/  FMUL R93, R93, UR37 ;  /* 0x000000255d5d7c20 */ /* 0x000fe20008400000 */
[----:B------:R-:W-:Y:S05]  /*7090*/  WARPSYNC.ALL ;  /* 0x0000000000007948 */ /* 0x000fea0003800000 */
[----:B------:R4:W-:Y:S01]  /*70a0*/  STL [R1+0xbc], R30 ;  /* 0x0000bc1e01007387 */ /* 0x0009e20000100800 */
[-C--:B--2---:R-:W-:Y:S01]  /*70b0*/  F2FP.F16.E4M3.UNPACK_B R24, R208.reuse ;  /* 0x000000d0ff18723e */ /* 0x084fe200020006ff */
[----:B------:R-:W-:Y:S01]  /*70c0*/  FMUL R16, R182, UR37 ;  /* 0x00000025b6107c20 */ /* 0x000fe20008400000 */
[----:B-1----:R-:W-:Y:S01]  /*70d0*/  F2FP.F16.E4M3.UNPACK_B R25, R208.H1 ;  /* 0x000000d0ff19723e */ /* 0x002fe200030006ff */
[----:B------:R1:W-:Y:S01]  /*70e0*/  STL [R1+0xb8], R31 ;  /* 0x0000b81f01007387 */ /* 0x0003e20000100800 */
[-C--:B---3--:R-:W-:Y:S01]  /*70f0*/  F2FP.F16.E4M3.UNPACK_B R26, R209.reuse ;  /* 0x000000d1ff1a723e */ /* 0x088fe200020006ff */
[----:B------:R-:W-:Y:S01]  /*7100*/  FMUL R13, R179, UR37 ;  /* 0x00000025b30d7c20 */ /* 0x000fe20008400000 */
[----:B------:R-:W-:Y:S01]  /*7110*/  F2FP.F16.E4M3.UNPACK_B R182, R188 ;  /* 0x000000bcffb6723e */ /* 0x000fe200020006ff */
[----:B------:R2:W-:Y:S01]  /*7120*/  STL [R1+0xb4], R32 ;  /* 0x0000b42001007387 */ /* 0x0005e20000100800 */
[----:B----4-:R-:W-:Y:S01]  /*7130*/  F2FP.F16.E4M3.UNPACK_B R27, R209.H1 ;  /* 0x000000d1ff1b723e */ /* 0x010fe200030006ff */
[----:B------:R-:W-:Y:S01]  /*7140*/  FMUL R14, R180, UR37 ;  /* 0x00000025b40e7c20 */ /* 0x000fe20008400000 */
[----:B------:R-:W-:Y:S01]  /*7150*/  F2FP.F16.E4M3.UNPACK_B R179, R194 ;  /* 0x000000c2ffb3723e */ /* 0x000fe200020006ff */
[----:B------:R3:W-:Y:S01]  /*7160*/  STL [R1+0xb0], R33 ;  /* 0x0000b02101007387 */ /* 0x0007e20000100800 */
[----:B------:R-:W-:Y:S01]  /*7170*/  F2FP.F16.E4M3.UNPACK_B R28, R210 ;  /* 0x000000d2ff1c723e */ /* 0x000fe200020006ff */
[----:B------:R-:W-:Y:S01]  /*7180*/  FMUL R15, R181, UR37 ;  /* 0x00000025b50f7c20 */ /* 0x000fe20008400000 */
[----:B------:R-:W-:Y:S01]  /*7190*/  F2FP.F16.E4M3.UNPACK_B R233, R206.H1 ;  /* 0x000000ceffe9723e */ /* 0x000fe200030006ff */
[----:B------:R4:W-:Y:S01]  /*71a0*/  STL [R1+0xac], R34 ;  /* 0x0000ac2201007387 */ /* 0x0009e20000100800 */
[----:B------:R-:W-:Y:S01]  /*71b0*/  F2FP.F16.E4M3.UNPACK_B R29, R210.H1 ;  /* 0x000000d2ff1d723e */ /* 0x000fe200030006ff */
[----:B------:R-:W-:Y:S01]  /*71c0*/  FMUL R17, R183, UR37 ;  /* 0x00000025b7117c20 */ /* 0x000fe20008400000 */
[-C--:B------:R-:W-:Y:S01]  /*71d0*/  F2FP.F16.E4M3.UNPACK_B R238, R201.reuse ;  /* 0x000000c9ffee723e */ /* 0x080fe200020006ff */
[----:B------:R4:W-:Y:S01]  /*71e0*/  STL [R1+0xa8], R35 ;  /* 0x0000a82301007387 */ /* 0x0009e20000100800 */
[----:B------:R-:W-:Y:S01]  /*71f0*/  F2FP.F16.E4M3.UNPACK_B R241, R201.H1 ;  /* 0x000000c9fff1723e */ /* 0x000fe200030006ff */
[----:B------:R-:W4:Y:S01]  /*7200*/  S2UR UR7, SR_CgaCtaId ;  /* 0x00000000000779c3 */ /* 0x000f220000008800 */
[-C--:B------:R-:W-:Y:S01]  /*7210*/  F2FP.F16.E4M3.UNPACK_B R236, R200.reuse ;  /* 0x000000c8ffec723e */ /* 0x080fe200020006ff */
[----:B------:R4:W-:Y:S01]  /*7220*/  STL [R1+0xa4], R36 ;  /* 0x0000a42401007387 */ /* 0x0009e20000100800 */
[-C--:B------:R-:W-:Y:S01]  /*7230*/  F2FP.F16.E4M3.UNPACK_B R30, R211.reuse ;  /* 0x000000d3ff1e723e */ /* 0x080fe200020006ff */
[----:B------:R-:W-:Y:S01]  /*7240*/  FMUL R136, R136, UR37 ;  /* 0x0000002588887c20 */ /* 0x000fe20008400000 */
[----:B------:R-:W-:Y:S01]  /*7250*/  F2FP.F16.E4M3.UNPACK_B R239, R200.H1 ;  /* 0x000000c8ffef723e */ /* 0x000fe200030006ff */
[----:B------:R4:W-:Y:S01]  /*7260*/  STL [R1+0xa0], R37 ;  /* 0x0000a02501007387 */ /* 0x0009e20000100800 */
[----:B-1----:R-:W-:Y:S01]  /*7270*/  F2FP.F16.E4M3.UNPACK_B R31, R211.H1 ;  /* 0x000000d3ff1f723e */ /* 0x002fe200030006ff */
[----:B------:R-:W-:Y:S01]  /*7280*/  FMUL R137, R137, UR37 ;  /* 0x0000002589897c20 */ /* 0x000fe20008400000 */
[----:B------:R-:W-:Y:S01]  /*7290*/  F2FP.F16.E4M3.UNPACK_B R248, R198 ;  /* 0x000000c6fff8723e */ /* 0x000fe200020006ff */
[----:B------:R1:W-:Y:S01]  /*72a0*/  STL [R1+0x9c], R38 ;  /* 0x00009c2601007387 */ /* 0x0003e20000100800 */
[----:B--2---:R-:W-:Y:S01]  /*72b0*/  F2FP.F16.E4M3.UNPACK_B R32, R220 ;  /* 0x000000dcff20723e */ /* 0x004fe200020006ff */
[----:B------:R-:W-:Y:S01]  /*72c0*/  FMUL R140, R140, UR37 ;  /* 0x000000258c8c7c20 */ /* 0x000fe20008400000 */
[----:B------:R-:W-:Y:S01]  /*72d0*/  F2FP.F16.E4M3.UNPACK_B R251, R198.H1 ;  /* 0x000000c6fffb723e */ /* 0x000fe200030006ff */
[----:B------:R2:W-:Y:S01]  /*72e0*/  STL [R1+0x98], R39 ;  /* 0x0000982701007387 */ /* 0x0005e20000100800 */
[----:B---3--:R-:W-:Y:S01]  /*72f0*/  PRMT R33, R3, 0x7610, R33 ;  /* 0x0000761003217816 */ /* 0x008fe20000000021 */
[----:B------:R-:W-:Y:S01]  /*7300*/  FMUL R141, R141, UR37 ;  /* 0x000000258d8d7c20 */ /* 0x000fe20008400000 */
[----:B------:R-:W-:Y:S01]  /*7310*/  F2FP.F16.E4M3.UNPACK_B R10, R230 ;  /* 0x000000e6ff0a723e */ /* 0x000fe200020006ff */
[----:B------:R3:W-:Y:S01]  /*7320*/  STL [R1+0x94], R184 ;  /* 0x000094b801007387 */ /* 0x0007e20000100800 */
[----:B----4-:R-:W-:Y:S01]  /*7330*/  PRMT R34, R12, 0x7610, R34 ;  /* 0x000076100c227816 */ /* 0x010fe20000000022 */
[----:B------:R-:W-:Y:S01]  /*7340*/  FMUL R144, R144, UR37 ;  /* 0x0000002590907c20 */ /* 0x000fe20008400000 */
[----:B------:R-:W-:Y:S01]  /*7350*/  F2FP.F16.E4M3.UNPACK_B R11, R229.H1 ;  /* 0x000000e5ff0b723e */ /* 0x000fe200030006ff */
[----:B------:R4:W-:Y:S01]  /*7360*/  STL [R1+0x90], R2 ;  /* 0x0000900201007387 */ /* 0x0009e20000100800 */
[----:B------:R-:W-:Y:S01]  /*7370*/  PRMT R35, R0, 0x7610, R35 ;  /* 0x0000761000237816 */ /* 0x000fe20000000023 */
[----:B------:R-:W-:Y:S01]  /*7380*/  FMUL R145, R145, UR37 ;  /* 0x0000002591917c20 */ /* 0x000fe20008400000 */
[----:B------:R-:W-:Y:S01]  /*7390*/  PRMT R198, R34, 0x7610, R198 ;  /* 0x0000761022c67816 */ /* 0x000fe200000000c6 */
[----:B------:R4:W-:Y:S01]  /*73a0*/  STL [R1+0x44], R12 ;  /* 0x0000440c01007387 */ /* 0x0009e20000100800 */
[----:B------:R-:W-:Y:S01]  /*73b0*/  PRMT R36, R10, 0x7632, R36 ;  /* 0x000076320a247816 */ /* 0x000fe20000000024 */
[----:B------:R-:W-:Y:S01]  /*73c0*/  FMUL R148, R148, UR37 ;  /* 0x0000002594947c20 */ /* 0x000fe20008400000 */
[-C--:B------:R-:W-:Y:S01]  /*73d0*/  F2FP.F16.E4M3.UNPACK_B R240, R202.reuse ;  /* 0x000000cafff0723e */ /* 0x080fe200020006ff */
[----:B------:R4:W-:Y:S01]  /*73e0*/  STL [R1+0x40], R7 ;  /* 0x0000400701007387 */ /* 0x0009e20000100800 */
[----:B------:R-:W-:Y:S01]  /*73f0*/  PRMT R37, R10, 0x7610, R37 ;  /* 0x000076100a257816 */ /* 0x000fe20000000025 */
[----:B------:R-:W-:Y:S01]  /*7400*/  FMUL R10, R176, UR37 ;  /* 0x00000025b00a7c20 */ /* 0x000fe20008400000 */
[----:B------:R-:W-:Y:S01]  /*7410*/  F2FP.F16.E4M3.UNPACK_B R243, R202.H1 ;  /* 0x000000cafff3723e */ /* 0x000fe200030006ff */
[----:B------:R4:W-:Y:S01]  /*7420*/  STL [R1+0x38], R6 ;  /* 0x0000380601007387 */ /* 0x0009e20000100800 */
[----:B-1----:R-:W-:Y:S01]  /*7430*/  PRMT R38, R11, 0x7632, R38 ;  /* 0x000076320b267816 */ /* 0x002fe20000000026 */
[----:B------:R-:W-:Y:S01]  /*7440*/  FMUL R149, R149, UR37 ;  /* 0x0000002595957c20 */ /* 0x000fe20008400000 */
[-C--:B------:R-:W-:Y:S01]  /*7450*/  F2FP.F16.E4M3.UNPACK_B R242, R203.reuse ;  /* 0x000000cbfff2723e */ /* 0x080fe200020006ff */
[----:B------:R1:W-:Y:S01]  /*7460*/  STL [R1+0x30], R5 ;  /* 0x0000300501007387 */ /* 0x0003e20000100800 */
[----:B--2---:R-:W-:Y:S01]  /*7470*/  PRMT R39, R11, 0x7610, R39 ;  /* 0x000076100b277816 */ /* 0x004fe20000000027 */
[----:B------:R-:W-:Y:S01]  /*7480*/  FMUL R11, R177, UR37 ;  /* 0x00000025b10b7c20 */ /* 0x000fe20008400000 */
[----:B------:R-:W-:Y:S01]  /*7490*/  PRMT R202, R38, 0x7610, R202 ;  /* 0x0000761026ca7816 */ /* 0x000fe200000000ca */
[----:B------:R2:W-:Y:S01]  /*74a0*/  STL [R1+0x20], R3 ;  /* 0x0000200301007387 */ /* 0x0005e20000100800 */
[----:B---3--:R-:W-:Y:S01]  /*74b0*/  PRMT R184, R7, 0x7610, R184 ;  /* 0x0000761007b87816 */ /* 0x008fe200000000b8 */
[----:B------:R-:W-:Y:S01]  /*74c0*/  FMUL R120, R120, UR37 ;  /* 0x0000002578787c20 */ /* 0x000fe20008400000 */
[----:B------:R-:W-:Y:S01]  /*74d0*/  F2FP.F16.E4M3.UNPACK_B R177, R194.H1 ;  /* 0x000000c2ffb1723e */ /* 0x000fe200030006ff */
[----:B------:R3:W-:Y:S01]  /*74e0*/  STL [R1+0x28], R4 ;  /* 0x0000280401007387 */ /* 0x0007e20000100800 */
[----:B----4-:R-:W-:Y:S01]  /*74f0*/  PRMT R2, R18, 0x7632, R2 ;  /* 0x0000763212027816 */ /* 0x010fe20000000002 */
[----:B------:R-:W-:Y:S01]  /*7500*/  FMUL R121, R121, UR37 ;  /* 0x0000002579797c20 */ /* 0x000fe20008400000 */
[----:B------:R-:W-:Y:S01]  /*7510*/  F2FP.F16.E4M3.UNPACK_B R244, R203.H1 ;  /* 0x000000cbfff4723e */ /* 0x000fe200030006ff */
[----:B------:R4:W-:Y:S01]  /*7520*/  STL [R1+0x18], R0 ;  /* 0x0000180001007387 */ /* 0x0009e20000100800 */
[----:B------:R-:W-:Y:S01]  /*7530*/  PRMT R203, R39, 0x7610, R203 ;  /* 0x0000761027cb7816 */ /* 0x000fe200000000cb */
[----:B------:R-:W-:Y:S01]  /*7540*/  FMUL R124, R124, UR37 ;  /* 0x000000257c7c7c20 */ /* 0x000fe20008400000 */
[----:B------:R-:W-:Y:S01]  /*7550*/  F2FP.F16.E4M3.UNPACK_B R247, R196.H1 ;  /* 0x000000c4fff7723e */ /* 0x000fe200030006ff */
[----:B------:R4:W-:Y:S01]  /*7560*/  STL [R1+0x3c], R24 ;  /* 0x00003c1801007387 */ /* 0x0009e20000100800 */
[----:B------:R-:W-:Y:S01]  /*7570*/  F2FP.F16.E4M3.UNPACK_B R249, R197.H1 ;  /* 0x000000c5fff9723e */ /* 0x000fe200030006ff */
[----:B------:R-:W-:Y:S01]  /*7580*/  FMUL R12, R178, UR37 ;  /* 0x00000025b20c7c20 */ /* 0x000fe20008400000 */
[----:B------:R-:W-:Y:S01]  /*7590*/  F2FP.F16.E4M3.UNPACK_B R250, R199 ;  /* 0x000000c7fffa723e */ /* 0x000fe200020006ff */
[----:B------:R-:W-:Y:S01]  /*75a0*/  FMUL R7, R173, UR37 ;  /* 0x00000025ad077c20 */ /* 0x000fe20008400000 */
[----:B------:R-:W-:Y:S01]  /*75b0*/  F2FP.F16.E4M3.UNPACK_B R173, R195.H1 ;  /* 0x000000c3ffad723e */ /* 0x000fe200030006ff */
[----:B------:R-:W-:Y:S01]  /*75c0*/  FMUL R125, R125, UR37 ;  /* 0x000000257d7d7c20 */ /* 0x000fe20008400000 */
[----:B------:R-:W-:Y:S01]  /*75d0*/  FMUL R6, R172, UR37 ;  /* 0x00000025ac067c20 */ /* 0x000fe20008400000 */
[----:B------:R-:W-:Y:S01]  /*75e0*/  F2FP.F16.E4M3.UNPACK_B R172, R189 ;  /* 0x000000bdffac723e */ /* 0x000fe200020006ff */
[----:B------:R-:W-:Y:S01]  /*75f0*/  FMUL R127, R127, UR37 ;  /* 0x000000257f7f7c20 */ /* 0x000fe20008400000 */
[----:B------:R-:W-:Y:S01]  /*7600*/  F2FP.F16.E4M3.UNPACK_B R252, R199.H1 ;  /* 0x000000c7fffc723e */ /* 0x000fe200030006ff */
[----:B-1----:R-:W-:Y:S01]  /*7610*/  FMUL R5, R171, UR37 ;  /* 0x00000025ab057c20 */ /* 0x002fe20008400000 */
[-C--:B------:R-:W-:Y:S01]  /*7620*/  F2FP.F16.E4M3.UNPACK_B R234, R207.reuse ;  /* 0x000000cfffea723e */ /* 0x080fe200020006ff */
[----:B------:R-:W-:Y:S01]  /*7630*/  FMUL R128, R128, UR37 ;  /* 0x0000002580807c20 */ /* 0x000fe20008400000 */
[----:B------:R-:W-:Y:S01]  /*7640*/  F2FP.F16.E4M3.UNPACK_B R237, R207.H1 ;  /* 0x000000cfffed723e */ /* 0x000fe200030006ff */
[----:B--2---:R-:W-:Y:S01]  /*7650*/  FMUL R3, R169, UR37 ;  /* 0x00000025a9037c20 */ /* 0x004fe20008400000 */
[-C--:B------:R-:W-:Y:S01]  /*7660*/  F2FP.F16.E4M3.UNPACK_B R229, R205.reuse ;  /* 0x000000cdffe5723e */ /* 0x080fe200020006ff */
[----:B------:R-:W-:Y:S01]  /*7670*/  FMUL R129, R129, UR37 ;  /* 0x0000002581817c20 */ /* 0x000fe20008400000 */
[----:B------:R-:W-:Y:S01]  /*7680*/  F2FP.F16.E4M3.UNPACK_B R232, R205.H1 ;  /* 0x000000cdffe8723e */ /* 0x000fe200030006ff */
[----:B---3--:R-:W-:Y:S01]  /*7690*/  FMUL R4, R170, UR37 ;  /* 0x00000025aa047c20 */ /* 0x008fe20008400000 */
[----:B------:R-:W-:Y:S01]  /*76a0*/  F2FP.F16.E4M3.UNPACK_B R170, R188.H1 ;  /* 0x000000bcffaa723e */ /* 0x000fe200030006ff */
[----:B------:R-:W-:Y:S01]  /*76b0*/  FMUL R132, R132, UR37 ;  /* 0x0000002584847c20 */ /* 0x000fe20008400000 */
[-C--:B------:R-:W-:Y:S01]  /*76c0*/  F2FP.F16.E4M3.UNPACK_B R180, R191.reuse ;  /* 0x000000bfffb4723e */ /* 0x080fe200020006ff */
[----:B----4-:R-:W-:Y:S01]  /*76d0*/  FMUL R0, R168, UR37 ;  /* 0x00000025a8007c20 */ /* 0x010fe20008400000 */
[----:B------:R-:W-:Y:S01]  /*76e0*/  F2FP.F16.E4M3.UNPACK_B R169, R191.H1 ;  /* 0x000000bfffa9723e */ /* 0x000fe200030006ff */
[----:B------:R-:W-:Y:S01]  /*76f0*/  FMUL R133, R133, UR37 ;  /* 0x0000002585857c20 */ /* 0x000fe20008400000 */
[-C--:B------:R-:W-:Y:S01]  /*7700*/  F2FP.F16.E4M3.UNPACK_B R176, R190.reuse ;  /* 0x000000beffb0723e */ /* 0x080fe200020006ff */
[----:B------:R-:W2:Y:S01]  /*7710*/  LDL.LU R24, [R1+0xd4] ;  /* 0x0000d40001187983 */ /* 0x000ea20000300800 */
[----:B------:R-:W-:Y:S01]  /*7720*/  F2FP.F16.E4M3.UNPACK_B R178, R190.H1 ;  /* 0x000000beffb2723e */ /* 0x000fe200030006ff */
[----:B------:R-:W-:Y:S01]  /*7730*/  FMUL R135, R135, UR37 ;  /* 0x0000002587877c20 */ /* 0x000fe20008400000 */
[-C--:B------:R-:W-:Y:S01]  /*7740*/  F2FP.F16.E4M3.UNPACK_B R171, R192.reuse ;  /* 0x000000c0ffab723e */ /* 0x080fe200020006ff */
[----:B------:R1:W-:Y:S01]  /*7750*/  STL [R1+0x34], R25 ;  /* 0x0000341901007387 */ /* 0x0003e20000100800 */
[----:B------:R-:W-:Y:S01]  /*7760*/  F2FP.F16.E4M3.UNPACK_B R168, R192.H1 ;  /* 0x000000c0ffa8723e */ /* 0x000fe200030006ff */
[----:B------:R-:W-:Y:S01]  /*7770*/  FMUL R96, R96, UR37 ;  /* 0x0000002560607c20 */ /* 0x000fe20008400000 */
[-C--:B------:R-:W-:Y:S01]  /*7780*/  F2FP.F16.E4M3.UNPACK_B R183, R193.reuse ;  /* 0x000000c1ffb7723e */ /* 0x080fe200020006ff */
[----:B------:R-:W-:Y:S01]  /*7790*/  FMUL R97, R97, UR37 ;  /* 0x0000002561617c20 */ /* 0x000fe20008400000 */
[----:B------:R-:W-:Y:S01]  /*77a0*/  F2FP.F16.E4M3.UNPACK_B R181, R193.H1 ;  /* 0x000000c1ffb5723e */ /* 0x000fe200030006ff */
[----:B------:R-:W-:Y:S01]  /*77b0*/  FMUL R100, R100, UR37 ;  /* 0x0000002564647c20 */ /* 0x000fe20008400000 */
[----:B------:R-:W-:Y:S01]  /*77c0*/  F2FP.F16.E4M3.UNPACK_B R9, R230.H1 ;  /* 0x000000e6ff09723e */ /* 0x000fe200030006ff */
[----:B------:R-:W-:Y:S01]  /*77d0*/  FMUL R101, R101, UR37 ;  /* 0x0000002565657c20 */ /* 0x000fe20008400000 */
[----:B------:R-:W-:Y:S01]  /*77e0*/  F2FP.F16.E4M3.UNPACK_B R230, R204.H1 ;  /* 0x000000ccffe6723e */ /* 0x000fe200030006ff */
[----:B------:R-:W-:Y:S01]  /*77f0*/  FMUL R72, R72, UR37 ;  /* 0x0000002548487c20 */ /* 0x000fe20008400000 */
[----:B------:R-:W-:Y:S01]  /*7800*/  PRMT R19, R9, 0x7610, R19 ;  /* 0x0000761009137816 */ /* 0x000fe20000000013 */
[----:B------:R-:W-:Y:S01]  /*7810*/  FMUL R73, R73, UR37 ;  /* 0x0000002549497c20 */ /* 0x000fe20008400000 */
[----:B------:R-:W-:Y:S01]  /*7820*/  F2FP.F16.E4M3.UNPACK_B R8, R231 ;  /* 0x000000e7ff08723e */ /* 0x000fe200020006ff */
[----:B------:R-:W-:Y:S01]  /*7830*/  FMUL R76, R76, UR37 ;  /* 0x000000254c4c7c20 */ /* 0x000fe20008400000 */
[----:B------:R-:W-:Y:S01]  /*7840*/  PRMT R20, R9, 0x7632, R20 ;  /* 0x0000763209147816 */ /* 0x000fe20000000014 */
[----:B------:R-:W-:Y:S01]  /*7850*/  FMUL R9, R175, UR37 ;  /* 0x00000025af097c20 */ /* 0x000fe20008400000 */
[----:B------:R-:W-:Y:S01]  /*7860*/  F2FP.F16.E4M3.UNPACK_B R175, R195 ;  /* 0x000000c3ffaf723e */ /* 0x000fe200020006ff */
[----:B------:R-:W-:Y:S01]  /*7870*/  FMUL R77, R77, UR37 ;  /* 0x000000254d4d7c20 */ /* 0x000fe20008400000 */
[----:B------:R-:W-:Y:S01]  /*7880*/  PRMT R21, R8, 0x7610, R21 ;  /* 0x0000761008157816 */ /* 0x000fe20000000015 */
[----:B------:R-:W-:Y:S01]  /*7890*/  FMUL R80, R80, UR37 ;  /* 0x0000002550507c20 */ /* 0x000fe20008400000 */
[----:B------:R-:W-:Y:S01]  /*78a0*/  PRMT R22, R8, 0x7632, R22 ;  /* 0x0000763208167816 */ /* 0x000fe20000000016 */
[----:B------:R-:W-:Y:S01]  /*78b0*/  FMUL R8, R174, UR37 ;  /* 0x00000025ae087c20 */ /* 0x000fe20008400000 */
[----:B------:R-:W-:Y:S01]  /*78c0*/  F2FP.F16.E4M3.UNPACK_B R174, R189.H1 ;  /* 0x000000bdffae723e */ /* 0x000fe200030006ff */
[----:B------:R-:W-:Y:S01]  /*78d0*/  FMUL R81, R81, UR37 ;  /* 0x0000002551517c20 */ /* 0x000fe20008400000 */
[----:B------:R-:W-:Y:S01]  /*78e0*/  F2FP.F16.E4M3.UNPACK_B R246, R228 ;  /* 0x000000e4fff6723e */ /* 0x000fe200020006ff */
[----:B------:R-:W-:Y:S01]  /*78f0*/  FMUL R84, R84, UR37 ;  /* 0x0000002554547c20 */ /* 0x000fe20008400000 */
[----:B-1----:R-:W3:Y:S01]  /*7900*/  LDL.LU R25, [R1+0xd0] ;  /* 0x0000d00001197983 */ /* 0x002ee20000300800 */
[----:B------:R-:W-:Y:S01]  /*7910*/  F2FP.F16.E4M3.UNPACK_B R185, R231.H1 ;  /* 0x000000e7ffb9723e */ /* 0x000fe200030006ff */
[----:B------:R-:W-:Y:S01]  /*7920*/  FMUL R85, R85, UR37 ;  /* 0x0000002555557c20 */ /* 0x000fe20008400000 */
[----:B------:R-:W-:Y:S01]  /*7930*/  F2FP.F16.E4M3.UNPACK_B R231, R206 ;  /* 0x000000ceffe7723e */ /* 0x000fe200020006ff */
[----:B------:R1:W-:Y:S01]  /*7940*/  STL [R1+0x2c], R26 ;  /* 0x00002c1a01007387 */ /* 0x0003e20000100800 */
[----:B------:R-:W-:Y:S01]  /*7950*/  PRMT R206, R33, 0x7610, R206 ;  /* 0x0000761021ce7816 */ /* 0x000fe200000000ce */
[----:B------:R-:W-:Y:S01]  /*7960*/  FMUL R56, R56, UR37 ;  /* 0x0000002538387c20 */ /* 0x000fe20008400000 */
[----:B------:R-:W-:Y:S01]  /*7970*/  F2FP.F16.E4M3.UNPACK_B R245, R228.H1 ;  /* 0x000000e4fff5723e */ /* 0x000fe200030006ff */
[----:B------:R-:W-:Y:S01]  /*7980*/  FMUL R57, R57, UR37 ;  /* 0x0000002539397c20 */ /* 0x000fe20008400000 */
[----:B------:R-:W-:Y:S01]  /*7990*/  PRMT R207, R206, 0x7610, R207 ;  /* 0x00007610cecf7816 */ /* 0x000fe200000000cf */
[----:B------:R-:W-:Y:S01]  /*79a0*/  FMUL R60, R60, UR37 ;  /* 0x000000253c3c7c20 */ /* 0x000fe20008400000 */
[----:B------:R-:W-:Y:S01]  /*79b0*/  F2FP.F16.E4M3.UNPACK_B R228, R204 ;  /* 0x000000ccffe4723e */ /* 0x000fe200020006ff */
[----:B------:R-:W-:Y:S01]  /*79c0*/  FMUL R61, R61, UR37 ;  /* 0x000000253d3d7c20 */ /* 0x000fe20008400000 */
[----:B------:R-:W-:Y:S01]  /*79d0*/  F2FP.F16.E4M3.UNPACK_B R187, R212 ;  /* 0x000000d4ffbb723e */ /* 0x000fe200020006ff */
[----:B------:R-:W-:Y:S01]  /*79e0*/  FMUL R64, R64, UR37 ;  /* 0x0000002540407c20 */ /* 0x000fe20008400000 */
[----:B------:R-:W-:Y:S01]  /*79f0*/  F2FP.F16.E4M3.UNPACK_B R210, R223.H1 ;  /* 0x000000dfffd2723e */ /* 0x000fe200030006ff */
[----:B------:R-:W-:Y:S01]  /*7a00*/  FMUL R65, R65, UR37 ;  /* 0x0000002541417c20 */ /* 0x000fe20008400000 */
[----:B------:R-:W-:Y:S01]  /*7a10*/  F2FP.F16.E4M3.UNPACK_B R235, R216 ;  /* 0x000000d8ffeb723e */ /* 0x000fe200020006ff */
[----:B------:R-:W-:Y:S01]  /*7a20*/  FMUL R68, R68, UR37 ;  /* 0x0000002544447c20 */ /* 0x000fe20008400000 */
        /* <DEDUP_REMOVED lines=9> */
[----:B------:R-:W-:Y:S01]  /*7ac0*/  F2FP.F16.E4M3.UNPACK_B R186, R212.H1 ;  /* 0x000000d4ffba723e */ /* 0x000fe200030006ff */
[----:B------:R-:W-:Y:S01]  /*7ad0*/  FMUL R138, R138, UR37 ;  /* 0x000000258a8a7c20 */ /* 0x000fe20008400000 */
[----:B------:R-:W-:Y:S01]  /*7ae0*/  FMUL R139, R139, UR37 ;  /* 0x000000258b8b7c20 */ /* 0x000fe20008400000 */
[----:B-1----:R-:W4:Y:S01]  /*7af0*/  LDL.LU R26, [R1+0xcc] ;  /* 0x0000cc00011a7983 */ /* 0x002f220000300800 */
[----:B------:R-:W-:Y:S01]  /*7b00*/  FMUL R142, R142, UR37 ;  /* 0x000000258e8e7c20 */ /* 0x000fe20008400000 */
[----:B------:R-:W-:Y:S01]  /*7b10*/  FMUL R143, R143, UR37 ;  /* 0x000000258f8f7c20 */ /* 0x000fe20008400000 */
[----:B------:R-:W-:Y:S01]  /*7b20*/  FMUL R146, R146, UR37 ;  /* 0x0000002592927c20 */ /* 0x000fe20008400000 */
[----:B------:R1:W-:Y:S01]  /*7b30*/  STL [R1+0x24], R27 ;  /* 0x0000241b01007387 */ /* 0x0003e20000100800 */
[----:B------:R-:W-:Y:S01]  /*7b40*/  FMUL R147, R147, UR37 ;  /* 0x0000002593937c20 */ /* 0x000fe20008400000 */
[----:B------:R-:W-:Y:S01]  /*7b50*/  FMUL R150, R150, UR37 ;  /* 0x0000002596967c20 */ /* 0x000fe20008400000 */
[----:B------:R-:W-:Y:S01]  /*7b60*/  FMUL R151, R151, UR37 ;  /* 0x0000002597977c20 */ /* 0x000fe20008400000 */
[----:B------:R-:W-:Y:S01]  /*7b70*/  F2FP.F16.E4M3.UNPACK_B R214, R221.H1 ;  /* 0x000000ddffd6723e */ /* 0x000fe200030006ff */
[----:B------:R-:W-:Y:S01]  /*7b80*/  FMUL R122, R122, UR37 ;  /* 0x000000257a7a7c20 */ /* 0x000fe20008400000 */
[-C--:B------:R-:W-:Y:S01]  /*7b90*/  F2FP.F16.E4M3.UNPACK_B R211, R222.reuse ;  /* 0x000000deffd3723e */ /* 0x080fe200020006ff */
[----:B------:R-:W-:Y:S01]  /*7ba0*/  FMUL R123, R123, UR37 ;  /* 0x000000257b7b7c20 */ /* 0x000fe20008400000 */
[----:B------:R-:W-:Y:S01]  /*7bb0*/  F2FP.F16.E4M3.UNPACK_B R209, R222.H1 ;  /* 0x000000deffd1723e */ /* 0x000fe200030006ff */
[----:B------:R-:W-:Y:S01]  /*7bc0*/  FMUL R126, R126, UR37 ;  /* 0x000000257e7e7c20 */ /* 0x000fe20008400000 */
[----:B------:R-:W-:Y:S01]  /*7bd0*/  F2FP.F16.E4M3.UNPACK_B R208, R223 ;  /* 0x000000dfffd0723e */ /* 0x000fe200020006ff */
[----:B------:R-:W-:Y:S01]  /*7be0*/  FMUL R130, R130, UR37 ;  /* 0x0000002582827c20 */ /* 0x000fe20008400000 */
[----:B------:R-:W-:Y:S01]  /*7bf0*/  FMUL R131, R131, UR37 ;  /* 0x0000002583837c20 */ /* 0x000fe20008400000 */
[----:B------:R-:W-:Y:S01]  /*7c00*/  FMUL R134, R134, UR37 ;  /* 0x0000002586867c20 */ /* 0x000fe20008400000 */
[----:B------:R-:W-:Y:S01]  /*7c10*/  F2FP.F16.E4M3.UNPACK_B R213, R217 ;  /* 0x000000d9ffd5723e */ /* 0x000fe200020006ff */
[----:B------:R-:W-:Y:S01]  /*7c20*/  FMUL R106, R106, UR37 ;  /* 0x000000256a6a7c20 */ /* 0x000fe20008400000 */
[-C--:B------:R-:W-:Y:S01]  /*7c30*/  F2FP.F16.E4M3.UNPACK_B R215, R218.reuse ;  /* 0x000000daffd7723e */ /* 0x080fe200020006ff */
[----:B------:R-:W-:Y:S01]  /*7c40*/  FMUL R107, R107, UR37 ;  /* 0x000000256b6b7c20 */ /* 0x000fe20008400000 */
[----:B------:R-:W-:Y:S01]  /*7c50*/  F2FP.F16.E4M3.UNPACK_B R218, R218.H1 ;  /* 0x000000daffda723e */ /* 0x000fe200030006ff */
[----:B------:R-:W-:Y:S01]  /*7c60*/  FMUL R110, R110, UR37 ;  /* 0x000000256e6e7c20 */ /* 0x000fe20008400000 */
[----:B------:R-:W-:Y:S01]  /*7c70*/  FMUL R111, R111, UR37 ;  /* 0x000000256f6f7c20 */ /* 0x000fe20008400000 */
[----:B------:R-:W-:Y:S01]  /*7c80*/  F2FP.F16.E4M3.UNPACK_B R220, R219.H1 ;  /* 0x000000dbffdc723e */ /* 0x000fe200030006ff */
[----:B------:R-:W-:Y:S01]  /*7c90*/  FMUL R114, R114, UR37 ;  /* 0x0000002572727c20 */ /* 0x000fe20008400000 */
[----:B------:R-:W-:Y:S01]  /*7ca0*/  FMUL R115, R115, UR37 ;  /* 0x0000002573737c20 */ /* 0x000fe20008400000 */
[----:B------:R-:W-:Y:S01]  /*7cb0*/  F2FP.F16.E4M3.UNPACK_B R222, R224.H1 ;  /* 0x000000e0ffde723e */ /* 0x000fe200030006ff */
[----:B------:R-:W-:Y:S01]  /*7cc0*/  FMUL R118, R118, UR37 ;  /* 0x0000002576767c20 */ /* 0x000fe20008400000 */
[----:B------:R-:W-:Y:S01]  /*7cd0*/  F2FP.F16.E4M3.UNPACK_B R221, R225 ;  /* 0x000000e1ffdd723e */ /* 0x000fe200020006ff */
[----:B-1----:R-:W4:Y:S01]  /*7ce0*/  LDL.LU R27, [R1+0xc8] ;  /* 0x0000c800011b7983 */ /* 0x002f220000300800 */
[----:B------:R-:W-:Y:S01]  /*7cf0*/  FMUL R119, R119, UR37 ;  /* 0x0000002577777c20 */ /* 0x000fe20008400000 */
[-C--:B------:R-:W-:Y:S01]  /*7d00*/  F2FP.F16.E4M3.UNPACK_B R223, R226.reuse ;  /* 0x000000e2ffdf723e */ /* 0x080fe200020006ff */
[----:B------:R-:W-:Y:S01]  /*7d10*/  FMUL R98, R98, UR37 ;  /* 0x0000002562627c20 */ /* 0x000fe20008400000 */
[----:B------:R1:W-:Y:S01]  /*7d20*/  STL [R1+0x1c], R28 ;  /* 0x00001c1c01007387 */ /* 0x0003e20000100800 */
[----:B------:R-:W-:Y:S01]  /*7d30*/  F2FP.F16.E4M3.UNPACK_B R226, R226.H1 ;  /* 0x000000e2ffe2723e */ /* 0x000fe200030006ff */
        /* <DEDUP_REMOVED lines=25> */
[----:B-1----:R-:W4:Y:S01]  /*7ed0*/  LDL.LU R28, [R1+0xc4] ;  /* 0x0000c400011c7983 */ /* 0x002f220000300800 */
[----:B------:R-:W-:Y:S01]  /*7ee0*/  FMUL R54, R54, UR37 ;  /* 0x0000002536367c20 */ /* 0x000fe20008400000 */
[----:B------:R-:W-:Y:S01]  /*7ef0*/  FMUL R55, R55, UR37 ;  /* 0x0000002537377c20 */ /* 0x000fe20008400000 */
[----:B------:R-:W-:Y:S01]  /*7f00*/  F2FP.F16.E4M3.UNPACK_B R212, R216.H1 ;  /* 0x000000d8ffd4723e */ /* 0x000fe200030006ff */
[----:B------:R1:W-:Y:S01]  /*7f10*/  STL [R1+0x14], R29 ;  /* 0x0000141d01007387 */ /* 0x0003e20000100800 */
[----:B------:R-:W-:Y:S01]  /*7f20*/  F2FP.F16.E4M3.UNPACK_B R216, R217.H1 ;  /* 0x000000d9ffd8723e */ /* 0x000fe200030006ff */
[----:B------:R-:W-:Y:S01]  /*7f30*/  BSSY.RECONVERGENT B0, `(.L_x_102) ;  /* 0x00002a9000007945 */ /* 0x000fe20003800200 */
[----:B------:R-:W-:Y:S02]  /*7f40*/  F2FP.F16.E4M3.UNPACK_B R217, R219 ;  /* 0x000000dbffd9723e */ /* 0x000fe400020006ff */
[----:B------:R-:W-:Y:S02]  /*7f50*/  F2FP.F16.E4M3.UNPACK_B R219, R224 ;  /* 0x000000e0ffdb723e */ /* 0x000fe400020006ff */
[----:B------:R-:W-:Y:S02]  /*7f60*/  F2FP.F16.E4M3.UNPACK_B R224, R225.H1 ;  /* 0x000000e1ffe0723e */ /* 0x000fe400030006ff */
[-C--:B------:R-:W-:Y:S02]  /*7f70*/  F2FP.F16.E4M3.UNPACK_B R225, R227.reuse ;  /* 0x000000e3ffe1723e */ /* 0x080fe400020006ff */
[----:B------:R-:W-:Y:S01]  /*7f80*/  F2FP.F16.E4M3.UNPACK_B R227, R227.H1 ;  /* 0x000000e3ffe3723e */ /* 0x000fe200030006ff */
[----:B-1----:R-:W4:Y:S04]  /*7f90*/  LDL.LU R29, [R1+0xc0] ;  /* 0x0000c000011d7983 */ /* 0x002f280000300800 */
[----:B------:R1:W-:Y:S04]  /*7fa0*/  STL [R1+0x10], R30 ;  /* 0x0000101e01007387 */ /* 0x0003e80000100800 */
[----:B-1----:R-:W4:Y:S04]  /*7fb0*/  LDL.LU R30, [R1+0xbc] ;  /* 0x0000bc00011e7983 */ /* 0x002f280000300800 */
[----:B------:R1:W-:Y:S04]  /*7fc0*/  STL [R1+0xc], R31 ;  /* 0x00000c1f01007387 */ /* 0x0003e80000100800 */
[----:B-1----:R-:W4:Y:S04]  /*7fd0*/  LDL.LU R31, [R1+0xb8] ;  /* 0x0000b800011f7983 */ /* 0x002f280000300800 */
[----:B------:R1:W-:Y:S04]  /*7fe0*/  STL [R1+0x8], R32 ;  /* 0x0000082001007387 */ /* 0x0003e80000100800 */
[----:B-1----:R-:W4:Y:S04]  /*7ff0*/  LDL.LU R32, [R1+0xb4] ;  /* 0x0000b40001207983 */ /* 0x002f280000300800 */
[----:B------:R1:W-:Y:S04]  /*8000*/  STL.S16 [R1], R18 ;  /* 0x0000001201007387 */ /* 0x0003e80000100600 */
[----:B------:R1:W-:Y:S04]  /*8010*/  STL [R1+0x4], R23 ;  /* 0x0000041701007387 */ /* 0x0003e80000100800 */
[----:B------:R-:W4:Y:S04]  /*8020*/  LDL.LU R33, [R1+0xb0] ;  /* 0x0000b00001217983 */ /* 0x000f280000300800 */
[----:B------:R-:W4:Y:S01]  /*8030*/  LDL.LU R34, [R1+0xac] ;  /* 0x0000ac0001227983 */ /* 0x000f220000300800 */
[----:B-1----:R-:W-:Y:S01]  /*8040*/  FMUL R18, R152, UR37 ;  /* 0x0000002598127c20 */ /* 0x002fe20008400000 */
[----:B------:R-:W-:Y:S01]  /*8050*/  PRMT R152, R19, 0x7610, R152 ;  /* 0x0000761013987816 */ /* 0x000fe20000000098 */
[----:B------:R-:W-:Y:S01]  /*8060*/  FMUL R19, R153, UR37 ;  /* 0x0000002599137c20 */ /* 0x000fe20008400000 */
        /* <DEDUP_REMOVED lines=8> */
[----:B------:R-:W-:Y:S01]  /*80f0*/  FMUL R22, R156, UR37 ;  /* 0x000000259c167c20 */ /* 0x000fe20008400000 */
[----:B------:R-:W-:Y:S01]  /*8100*/  PRMT R158, R153, 0x7610, R158 ;  /* 0x00007610999e7816 */ /* 0x000fe2000000009e */
[----:B------:R-:W-:Y:S01]  /*8110*/  FMUL R156, R162, UR37 ;  /* 0x00000025a29c7c20 */ /* 0x000fe20008400000 */
        /* <DEDUP_REMOVED lines=14> */
[--C-:B------:R-:W-:Y:S01]  /*8200*/  HADD2.F32 R163, -RZ, R246.reuse.H0_H0 ;  /* 0x200000f6ffa37230 */ /* 0x100fe20000004100 */
[----:B------:R-:W-:Y:S01]  /*8210*/  PRMT R201, R162, 0x7610, R201 ;  /* 0x00007610a2c97816 */ /* 0x000fe200000000c9 */
[----:B------:R-:W-:Y:S01]  /*8220*/  HADD2.F32 R162, -RZ, R246.H1_H1 ;  /* 0x300000f6ffa27230 */ /* 0x000fe20000004100 */
[----:B------:R-:W-:Y:S01]  /*8230*/  PRMT R200, R165, 0x7610, R200 ;  /* 0x00007610a5c87816 */ /* 0x000fe200000000c8 */
[--C-:B------:R-:W-:Y:S02]  /*8240*/  HADD2.F32 R165, -RZ, R245.reuse.H0_H0 ;  /* 0x200000f5ffa57230 */ /* 0x100fe40000004100 */
[----:B------:R-:W-:Y:S01]  /*8250*/  FMUL R161, R167, UR37 ;  /* 0x00000025a7a17c20 */ /* 0x000fe20008400000 */
[----:B------:R-:W-:Y:S01]  /*8260*/  HADD2.F32 R166, -RZ, R166.H0_H0 ;  /* 0x200000a6ffa67230 */ /* 0x000fe20000004100 */
[----:B------:R-:W-:Y:S01]  /*8270*/  PRMT R167, R164, 0x7610, R167 ;  /* 0x00007610a4a77816 */ /* 0x000fe200000000a7 */
[----:B------:R-:W-:Y:S02]  /*8280*/  HADD2.F32 R164, -RZ, R245.H1_H1 ;  /* 0x300000f5ffa47230 */ /* 0x000fe40000004100 */
[----:B------:R-:W-:Y:S01]  /*8290*/  FFMA R0, R163, UR45, R0 ;  /* 0x0000002da3007c23 */ /* 0x000fe20008000000 */
[----:B------:R-:W-:Y:S01]  /*82a0*/  FFMA R3, R162, UR45, R3 ;  /* 0x0000002da2037c23 */ /* 0x000fe20008000003 */
[----:B------:R-:W-:Y:S01]  /*82b0*/  PRMT R162, R35, 0x7610, R162 ;  /* 0x0000761023a27816 */ /* 0x000fe200000000a2 */
[----:B------:R-:W-:Y:S01]  /*82c0*/  HADD2.F32 R167, -RZ, R167.H0_H0 ;  /* 0x200000a7ffa77230 */ /* 0x000fe20000004100 */
[----:B------:R-:W4:Y:S01]  /*82d0*/  LDL.LU R35, [R1+0xa8] ;  /* 0x0000a80001237983 */ /* 0x000f220000300800 */
[----:B------:R-:W-:Y:S01]  /*82e0*/  FFMA R4, R165, UR45, R4 ;  /* 0x0000002da5047c23 */ /* 0x000fe20008000004 */
[----:B------:R-:W-:Y:S01]  /*82f0*/  FFMA R5, R164, UR45, R5 ;  /* 0x0000002da4057c23 */ /* 0x000fe20008000005 */
[----:B------:R-:W-:Y:S02]  /*8300*/  PRMT R164, R36, 0x7610, R164 ;  /* 0x0000761024a47816 */ /* 0x000fe400000000a4 */
[----:B------:R-:W4:Y:S01]  /*8310*/  LDL.LU R36, [R1+0xa4] ;  /* 0x0000a40001247983 */ /* 0x000f220000300800 */
[----:B------:R-:W-:Y:S02]  /*8320*/  PRMT R165, R37, 0x7610, R165 ;  /* 0x0000761025a57816 */ /* 0x000fe400000000a5 */
[----:B------:R-:W-:Y:S01]  /*8330*/  HADD2.F32 R164, -RZ, R164.H0_H0 ;  /* 0x200000a4ffa47230 */ /* 0x000fe20000004100 */
[----:B------:R-:W4:Y:S01]  /*8340*/  LDL.LU R37, [R1+0xa0] ;  /* 0x0000a00001257983 */ /* 0x000f220000300800 */
[----:B------:R-:W-:Y:S01]  /*8350*/  F2FP.F16.E4M3.UNPACK_B R245, R196 ;  /* 0x000000c4fff5723e */ /* 0x000fe200020006ff */
[----:B------:R-:W-:Y:S01]  /*8360*/  HADD2.F32 R165, -RZ, R165.H0_H0 ;  /* 0x200000a5ffa57230 */ /* 0x000fe20000004100 */
[----:B------:R-:W-:Y:S01]  /*8370*/  PRMT R196, R184, 0x7610, R196 ;  /* 0x00007610b8c47816 */ /* 0x000fe200000000c4 */
[----:B------:R-:W4:Y:S01]  /*8380*/  LDL.LU R38, [R1+0x9c] ;  /* 0x00009c0001267983 */ /* 0x000f220000300800 */
[----:B------:R-:W-:Y:S02]  /*8390*/  PRMT R163, R198, 0x7610, R163 ;  /* 0x00007610c6a37816 */ /* 0x000fe400000000a3 */
[----:B------:R-:W-:Y:S01]  /*83a0*/  F2FP.F16.E4M3.UNPACK_B R246, R197 ;  /* 0x000000c5fff6723e */ /* 0x000fe200020006ff */
[----:B------:R-:W4:Y:S01]  /*83b0*/  LDL.LU R39, [R1+0x98] ;  /* 0x0000980001277983 */ /* 0x000f220000300800 */
[----:B------:R-:W-:Y:S02]  /*83c0*/  PRMT R197, R162, 0x7610, R197 ;  /* 0x00007610a2c57816 */ /* 0x000fe400000000c5 */
[----:B------:R-:W-:Y:S01]  /*83d0*/  F2FP.SATFINITE.E4M3.F32.PACK_AB_MERGE_C R162, R5, R4, RZ ;  /* 0x0000000405a2723e */ /* 0x000fe200048070ff */
[----:B------:R-:W2:Y:S01]  /*83e0*/  LDL.LU R184, [R1+0x94] ;  /* 0x0000940001b87983 */ /* 0x000ea20000300800 */
[----:B------:R-:W-:Y:S01]  /*83f0*/  FMUL R4, R104, UR37 ;  /* 0x0000002568047c20 */ /* 0x000fe20008400000 */
[----:B------:R-:W-:Y:S01]  /*8400*/  FMUL R104, R108, UR37 ;  /* 0x000000256c687c20 */ /* 0x000fe20008400000 */
[----:B------:R-:W-:Y:S01]  /*8410*/  FMUL R108, R112, UR37 ;  /* 0x00000025706c7c20 */ /* 0x000fe20008400000 */
[----:B------:R-:W3:Y:S01]  /*8420*/  LDL.LU.S16 R198, [R1+0x46] ;  /* 0x0000460001c67983 */ /* 0x000ee20000300600 */
[----:B------:R-:W-:Y:S01]  /*8430*/  FMUL R112, R116, UR37 ;  /* 0x0000002574707c20 */ /* 0x000fe20008400000 */
[----:B------:R-:W-:Y:S01]  /*8440*/  PRMT R204, R197, 0x7610, R204 ;  /* 0x00007610c5cc7816 */ /* 0x000fe200000000cc */
[----:B------:R-:W-:Y:S01]  /*8450*/  FMUL R5, R105, UR37 ;  /* 0x0000002569057c20 */ /* 0x000fe20008400000 */
[----:B------:R-:W4:Y:S01]  /*8460*/  LDL R188, [R1+0x50] ;  /* 0x0000500001bc7983 */ /* 0x000f220000100800 */
[----:B------:R-:W-:Y:S01]  /*8470*/  PRMT R199, R196, 0x7610, R199 ;  /* 0x00007610c4c77816 */ /* 0x000fe200000000c7 */
[----:B------:R-:W-:Y:S01]  /*8480*/  FMUL R105, R109, UR37 ;  /* 0x000000256d697c20 */ /* 0x000fe20008400000 */
[----:B------:R-:W-:Y:S01]  /*8490*/  PRMT R205, R204, 0x7610, R205 ;  /* 0x00007610cccd7816 */ /* 0x000fe200000000cd */
[----:B------:R-:W4:Y:S01]  /*84a0*/  LDL R189, [R1+0x54] ;  /* 0x0000540001bd7983 */ /* 0x000f220000100800 */
[----:B------:R-:W-:Y:S01]  /*84b0*/  FMUL R109, R113, UR37 ;  /* 0x00000025716d7c20 */ /* 0x000fe20008400000 */
[----:B------:R-:W-:Y:S01]  /*84c0*/  FMUL R113, R117, UR37 ;  /* 0x0000002575717c20 */ /* 0x000fe20008400000 */
[----:B------:R-:W-:Y:S01]  /*84d0*/  HADD2.F32 R117, -RZ, R163.H0_H0 ;  /* 0x200000a3ff757230 */ /* 0x000fe20000004100 */
[----:B------:R-:W-:Y:S01]  /*84e0*/  STL.64 [R1+0x78], R90 ;  /* 0x0000785a01007387 */ /* 0x000fe20000100a00 */
[----:B------:R-:W-:Y:S02]  /*84f0*/  HADD2.F32 R163, -RZ, R203.H0_H0 ;  /* 0x200000cbffa37230 */ /* 0x000fe40000004100 */
[----:B------:R-:W-:Y:S02]  /*8500*/  HADD2.F32 R193, -RZ, R205.H0_H0 ;  /* 0x200000cdffc17230 */ /* 0x000fe40000004100 */
[----:B------:R-:W-:Y:S01]  /*8510*/  FFMA R6, R117, UR45, R6 ;  /* 0x0000002d75067c23 */ /* 0x000fe20008000006 */
[----:B------:R-:W-:Y:S01]  /*8520*/  HADD2.F32 R117, -RZ, R201.H0_H0 ;  /* 0x200000c9ff757230 */ /* 0x000fe20000004100 */
[----:B------:R-:W-:Y:S06]  /*8530*/  STL.64 [R1+0x70], R88 ;  /* 0x0000705801007387 */ /* 0x000fec0000100a00 */
[----:B------:R-:W-:Y:S06]  /*8540*/  STL.64 [R1+0x88], R94 ;  /* 0x0000885e01007387 */ /* 0x000fec0000100a00 */
[----:B------:R1:W-:Y:S02]  /*8550*/  STL.64 [R1+0x80], R92 ;  /* 0x0000805c01007387 */ /* 0x0003e40000100a00 */
[----:B-1----:R-:W-:Y:S01]  /*8560*/  F2FP.SATFINITE.E4M3.F32.PACK_AB_MERGE_C R92, R3, R0, R162 ;  /* 0x00000000035c723e */ /* 0x002fe200048070a2 */
[----:B------:R-:W-:Y:S02]  /*8570*/  HADD2.F32 R162, -RZ, R202.H0_H0 ;  /* 0x200000caffa27230 */ /* 0x000fe40000004100 */
[----:B---3--:R-:W-:Y:S01]  /*8580*/  HADD2.F32 R116, -RZ, R198.H0_H0 ;  /* 0x200000c6ff747230 */ /* 0x008fe20000004100 */
[----:B--2---:R-:W-:Y:S01]  /*8590*/  R2UR UR4, R184 ;  /* 0x00000000b80472ca */ /* 0x004fe200000e0000 */
[----:B------:R-:W-:Y:S01]  /*85a0*/  HADD2.F32 R184, -RZ, R187.H1_H1 ;  /* 0x300000bbffb87230 */ /* 0x000fe20000004100 */
[----:B------:R-:W2:Y:S01]  /*85b0*/  LDL.LU.S16 R198, [R1+0x42] ;  /* 0x0000420001c67983 */ /* 0x000ea20000300600 */
[----:B----4-:R-:W-:Y:S01]  /*85c0*/  R2UR UR6, R188 ;  /* 0x00000000bc0672ca */ /* 0x010fe200000e0000 */
[----:B------:R-:W-:Y:S01]  /*85d0*/  FFMA R7, R116, UR45, R7 ;  /* 0x0000002d74077c23 */ /* 0x000fe20008000007 */
[----:B------:R-:W-:Y:S01]  /*85e0*/  HADD2.F32 R116, -RZ, R200.H0_H0 ;  /* 0x200000c8ff747230 */ /* 0x000fe20000004100 */
[----:B------:R-:W3:Y:S01]  /*85f0*/  LDL.S16 R197, [R1+0x38] ;  /* 0x0000380001c57983 */ /* 0x000ee20000100600 */
[----:B------:R-:W-:Y:S01]  /*8600*/  FFMA R8, R163, UR45, R8 ;  /* 0x0000002da3087c23 */ /* 0x000fe20008000008 */
[--C-:B------:R-:W-:Y:S02]  /*8610*/  HADD2.F32 R163, -RZ, R185.reuse.H0_H0 ;  /* 0x200000b9ffa37230 */ /* 0x100fe40000004100 */
[----:B------:R-:W-:Y:S01]  /*8620*/  FFMA R9, R162, UR45, R9 ;  /* 0x0000002da2097c23 */ /* 0x000fe20008000009 */
[----:B------:R-:W-:Y:S01]  /*8630*/  HADD2.F32 R162, -RZ, R185.H1_H1 ;  /* 0x300000b9ffa27230 */ /* 0x000fe20000004100 */
[----:B------:R-:W4:Y:S01]  /*8640*/  LDL.LU.S16 R196, [R1+0x3a] ;  /* 0x00003a0001c47983 */ /* 0x000f220000300600 */
[----:B------:R-:W-:Y:S02]  /*8650*/  HADD2.F32 R185, -RZ, R187.H0_H0 ;  /* 0x200000bbffb97230 */ /* 0x000fe40000004100 */
[----:B------:R-:W-:Y:S01]  /*8660*/  FFMA R10, R165, UR45, R10 ;  /* 0x0000002da50a7c23 */ /* 0x000fe2000800000a */
[----:B------:R-:W-:Y:S01]  /*8670*/  HADD2.F32 R165, -RZ, R199.H0_H0 ;  /* 0x200000c7ffa57230 */ /* 0x000fe20000004100 */
[----:B------:R-:W4:Y:S01]  /*8680*/  LDL.S16 R203, [R1+0x30] ;  /* 0x0000300001cb7983 */ /* 0x000f220000100600 */
[--C-:B------:R-:W-:Y:S02]  /*8690*/  HADD2.F32 R187, -RZ, R186.reuse.H0_H0 ;  /* 0x200000baffbb7230 */ /* 0x100fe40000004100 */
[----:B------:R-:W-:Y:S01]  /*86a0*/  FFMA R11, R164, UR45, R11 ;  /* 0x0000002da40b7c23 */ /* 0x000fe2000800000b */
[----:B------:R-:W-:Y:S01]  /*86b0*/  HADD2.F32 R186, -RZ, R186.H1_H1 ;  /* 0x300000baffba7230 */ /* 0x000fe20000004100 */
[----:B------:R-:W4:Y:S01]  /*86c0*/  LDL.LU.S16 R202, [R1+0x32] ;  /* 0x0000320001ca7983 */ /* 0x000f220000300600 */
[----:B------:R-:W-:Y:S01]  /*86d0*/  F2FP.SATFINITE.E4M3.F32.PACK_AB_MERGE_C R8, R9, R8, RZ ;  /* 0x000000080908723e */ /* 0x000fe200048070ff */
[----:B------:R-:W-:Y:S01]  /*86e0*/  FFMA R12, R117, UR45, R12 ;  /* 0x0000002d750c7c23 */ /* 0x000fe2000800000c */
[----:B------:R-:W-:Y:S01]  /*86f0*/  FFMA R13, R166, UR45, R13 ;  /* 0x0000002da60d7c23 */ /* 0x000fe2000800000d */
[----:B------:R-:W4:Y:S01]  /*8700*/  LDL.S16 R201, [R1+0x28] ;  /* 0x0000280001c97983 */ /* 0x000f220000100600 */
[----:B------:R-:W-:Y:S01]  /*8710*/  FFMA R14, R167, UR45, R14 ;  /* 0x0000002da70e7c23 */ /* 0x000fe2000800000e */
[----:B------:R-:W-:Y:S02]  /*8720*/  HADD2.F32 R167, -RZ, R207.H0_H0 ;  /* 0x200000cfffa77230 */ /* 0x000fe40000004100 */
[----:B------:R-:W-:Y:S01]  /*8730*/  FFMA R15, R116, UR45, R15 ;  /* 0x0000002d740f7c23 */ /* 0x000fe2000800000f */
[----:B------:R-:W4:Y:S01]  /*8740*/  LDL.LU.S16 R200, [R1+0x2a] ;  /* 0x00002a0001c87983 */ /* 0x000f220000300600 */
[----:B------:R-:W-:Y:S01]  /*8750*/  F2FP.SATFINITE.E4M3.F32.PACK_AB_MERGE_C R12, R13, R12, RZ ;  /* 0x0000000c0d0c723e */ /* 0x000fe200048070ff */
[----:B------:R-:W-:Y:S01]  /*8760*/  FFMA R16, R163, UR45, R16 ;  /* 0x0000002da3107c23 */ /* 0x000fe20008000010 */
[----:B------:R-:W-:Y:S01]  /*8770*/  FFMA R17, R162, UR45, R17 ;  /* 0x0000002da2117c23 */ /* 0x000fe20008000011 */
[----:B------:R-:W4:Y:S01]  /*8780*/  LDL.LU.S16 R206, [R1+0x22] ;  /* 0x0000220001ce7983 */ /* 0x000f220000300600 */
[----:B------:R-:W-:Y:S01]  /*8790*/  FFMA R18, R185, UR45, R18 ;  /* 0x0000002db9127c23 */ /* 0x000fe20008000012 */
[----:B------:R-:W-:Y:S01]  /*87a0*/  FFMA R19, R184, UR45, R19 ;  /* 0x0000002db8137c23 */ /* 0x000fe20008000013 */
[----:B------:R-:W-:Y:S01]  /*87b0*/  R2UR UR5, R189 ;  /* 0x00000000bd0572ca */ /* 0x000fe200000e0000 */
[----:B------:R-:W4:Y:S01]  /*87c0*/  LDL.LU.S16 R204, [R1+0x1a] ;  /* 0x00001a0001cc7983 */ /* 0x000f220000300600 */
[----:B------:R-:W-:Y:S01]  /*87d0*/  F2FP.SATFINITE.E4M3.F32.PACK_AB_MERGE_C R16, R17, R16, RZ ;  /* 0x000000101110723e */ /* 0x000fe200048070ff */
[----:B------:R-:W-:Y:S01]  /*87e0*/  FFMA R20, R187, UR45, R20 ;  /* 0x0000002dbb147c23 */ /* 0x000fe20008000014 */
[----:B------:R-:W-:Y:S01]  /*87f0*/  FFMA R21, R186, UR45, R21 ;  /* 0x0000002dba157c23 */ /* 0x000fe20008000015 */
[----:B------:R-:W4:Y:S01]  /*8800*/  LDL.S16 R93, [R1+0x3c] ;  /* 0x00003c00015d7983 */ /* 0x000f220000100600 */
[----:B------:R-:W-:Y:S01]  /*8810*/  FFMA R22, R165, UR45, R22 ;  /* 0x0000002da5167c23 */ /* 0x000fe20008000016 */
[----:B------:R-:W-:Y:S01]  /*8820*/  FMUL R24, R24, UR37 ;  /* 0x0000002518187c20 */ /* 0x000fe20008400000 */
[----:B------:R-:W-:Y:S01]  /*8830*/  FMUL R25, R25, UR37 ;  /* 0x0000002519197c20 */ /* 0x000fe20008400000 */
[----:B------:R-:W4:Y:S01]  /*8840*/  LDL.LU.S16 R194, [R1+0x3e] ;  /* 0x00003e0001c27983 */ /* 0x000f220000300600 */
[----:B------:R-:W-:Y:S01]  /*8850*/  F2FP.SATFINITE.E4M3.F32.PACK_AB_MERGE_C R20, R21, R20, RZ ;  /* 0x000000141514723e */ /* 0x000fe200048070ff */
[----:B------:R-:W-:Y:S02]  /*8860*/  HADD2.F32 R21, -RZ, R168.H0_H0 ;  /* 0x200000a8ff157230 */ /* 0x000fe40000004100 */
[----:B------:R-:W-:Y:S01]  /*8870*/  FMUL R28, R28, UR37 ;  /* 0x000000251c1c7c20 */ /* 0x000fe20008400000 */
[----:B------:R-:W4:Y:S01]  /*8880*/  LDL.S16 R195, [R1+0x34] ;  /* 0x0000340001c37983 */ /* 0x000f220000100600 */
[----:B------:R-:W-:Y:S01]  /*8890*/  UIADD3 UR5, UPT, UPT, UR5, 0xe0, URZ ;  /* 0x000000e005057890 */ /* 0x000fe2000fffe0ff */
[----:B------:R-:W-:Y:S01]  /*88a0*/  FMUL R29, R29, UR37 ;  /* 0x000000251d1d7c20 */ /* 0x000fe20008400000 */
[----:B------:R-:W-:Y:S01]  /*88b0*/  FMUL R32, R32, UR37 ;  /* 0x0000002520207c20 */ /* 0x000fe20008400000 */
[----:B------:R-:W4:Y:S01]  /*88c0*/  LDL.LU.S16 R94, [R1+0x36] ;  /* 0x00003600015e7983 */ /* 0x000f220000300600 */
[----:B------:R-:W-:Y:S01]  /*88d0*/  UPRMT UR5, UR7, 0x654, UR5 ;  /* 0x0000065407057896 */ /* 0x000fe20008000005 */
[----:B------:R-:W-:Y:S01]  /*88e0*/  FMUL R33, R33, UR37 ;  /* 0x0000002521217c20 */ /* 0x000fe20008400000 */
[----:B------:R-:W-:Y:S01]  /*88f0*/  FMUL R36, R36, UR37 ;  /* 0x0000002524247c20 */ /* 0x000fe20008400000 */
[----:B------:R-:W4:Y:S01]  /*8900*/  LDL.S16 R95, [R1+0x2c] ;  /* 0x00002c00015f7983 */ /* 0x000f220000100600 */
        /* <DEDUP_REMOVED lines=9> */
[----:B--2---:R-:W-:Y:S02]  /*89a0*/  HADD2.F32 R188, -RZ, R198.H0_H0 ;  /* 0x200000c6ffbc7230 */ /* 0x004fe40000004100 */
[----:B---3--:R-:W-:Y:S03]  /*89b0*/  HADD2.F32 R189, -RZ, R197.H0_H0 ;  /* 0x200000c5ffbd7230 */ /* 0x008fe60000004100 */
[----:B------:R-:W-:Y:S01]  /*89c0*/  FFMA R23, R188, UR45, R23 ;  /* 0x0000002dbc177c23 */ /* 0x000fe20008000017 */
[----:B----4-:R-:W-:Y:S02]  /*89d0*/  HADD2.F32 R164, -RZ, R196.H0_H0 ;  /* 0x200000c4ffa47230 */ /* 0x010fe40000004100 */
[----:B------:R-:W-:Y:S01]  /*89e0*/  FFMA R152, R189, UR45, R152 ;  /* 0x0000002dbd987c23 */ /* 0x000fe20008000098 */
[----:B------:R-:W2:Y:S01]  /*89f0*/  LDL.LU.S16 R196, [R1+0x2e] ;  /* 0x00002e0001c47983 */ /* 0x000ea20000300600 */
[----:B------:R-:W-:Y:S02]  /*8a00*/  HADD2.F32 R117, -RZ, R203.H0_H0 ;  /* 0x200000cbff757230 */ /* 0x000fe40000004100 */
[----:B------:R-:W-:Y:S01]  /*8a10*/  FFMA R153, R164, UR45, R153 ;  /* 0x0000002da4997c23 */ /* 0x000fe20008000099 */
[----:B------:R-:W3:Y:S01]  /*8a20*/  LDL.S16 R197, [R1+0x24] ;  /* 0x0000240001c57983 */ /* 0x000ee20000100600 */
[----:B------:R-:W-:Y:S02]  /*8a30*/  HADD2.F32 R190, -RZ, R202.H0_H0 ;  /* 0x200000caffbe7230 */ /* 0x000fe40000004100 */
[----:B------:R-:W-:Y:S01]  /*8a40*/  FFMA R154, R117, UR45, R154 ;  /* 0x0000002d759a7c23 */ /* 0x000fe2000800009a */
[----:B------:R-:W4:Y:S01]  /*8a50*/  LDL.LU.S16 R88, [R1+0x26] ;  /* 0x0000260001587983 */ /* 0x000f220000300600 */
[----:B------:R-:W-:Y:S01]  /*8a60*/  F2FP.SATFINITE.E4M3.F32.PACK_AB_MERGE_C R152, R153, R152, RZ ;  /* 0x000000989998723e */ /* 0x000fe200048070ff */
[----:B------:R-:W-:Y:S02]  /*8a70*/  HADD2.F32 R191, -RZ, R201.H0_H0 ;  /* 0x200000c9ffbf7230 */ /* 0x000fe40000004100 */
[----:B------:R-:W-:Y:S01]  /*8a80*/  FFMA R155, R190, UR45, R155 ;  /* 0x0000002dbe9b7c23 */ /* 0x000fe2000800009b */
[----:B------:R-:W-:Y:S01]  /*8a90*/  HADD2.F32 R190, -RZ, R214.H1_H1 ;  /* 0x300000d6ffbe7230 */ /* 0x000fe20000004100 */
[----:B------:R-:W4:Y:S01]  /*8aa0*/  LDL.S16 R89, [R1+0x1c] ;  /* 0x00001c0001597983 */ /* 0x000f220000100600 */
[----:B------:R-:W-:Y:S02]  /*8ab0*/  HADD2.F32 R166, -RZ, R200.H0_H0 ;  /* 0x200000c8ffa67230 */ /* 0x000fe40000004100 */
[----:B------:R-:W-:Y:S01]  /*8ac0*/  FFMA R156, R191, UR45, R156 ;  /* 0x0000002dbf9c7c23 */ /* 0x000fe2000800009c */
[----:B------:R-:W-:Y:S01]  /*8ad0*/  HADD2.F32 R191, -RZ, R211.H0_H0 ;  /* 0x200000d3ffbf7230 */ /* 0x000fe20000004100 */
[----:B------:R-:W4:Y:S01]  /*8ae0*/  LDL.LU.S16 R198, [R1+0x1e] ;  /* 0x00001e0001c67983 */ /* 0x000f220000300600 */
[----:B------:R-:W-:Y:S02]  /*8af0*/  HADD2.F32 R192, -RZ, R206.H0_H0 ;  /* 0x200000ceffc07230 */ /* 0x000fe40000004100 */
[----:B------:R-:W-:Y:S01]  /*8b00*/  FFMA R157, R166, UR45, R157 ;  /* 0x0000002da69d7c23 */ /* 0x000fe2000800009d */
[----:B------:R-:W-:Y:S01]  /*8b10*/  HADD2.F32 R166, -RZ, R209.H1_H1 ;  /* 0x300000d1ffa67230 */ /* 0x000fe20000004100 */
[----:B------:R-:W4:Y:S01]  /*8b20*/  LDL.S16 R199, [R1+0x14] ;  /* 0x0000140001c77983 */ /* 0x000f220000100600 */
[----:B------:R-:W-:Y:S02]  /*8b30*/  HADD2.F32 R116, -RZ, R204.H0_H0 ;  /* 0x200000ccff747230 */ /* 0x000fe40000004100 */
[----:B------:R-:W-:Y:S01]  /*8b40*/  FFMA R158, R167, UR45, R158 ;  /* 0x0000002da79e7c23 */ /* 0x000fe2000800009e */
[--C-:B------:R-:W-:Y:S01]  /*8b50*/  HADD2.F32 R167, -RZ, R208.reuse.H0_H0 ;  /* 0x200000d0ffa77230 */ /* 0x100fe20000004100 */
[----:B------:R-:W4:Y:S01]  /*8b60*/  LDL.LU.S16 R90, [R1+0x16] ;  /* 0x00001600015a7983 */ /* 0x000f220000300600 */
[----:B------:R-:W-:Y:S02]  /*8b70*/  HADD2.F32 R163, -RZ, R93.H0_H0 ;  /* 0x2000005dffa37230 */ /* 0x000fe40000004100 */
[----:B------:R-:W-:Y:S01]  /*8b80*/  FFMA R159, R192, UR45, R159 ;  /* 0x0000002dc09f7c23 */ /* 0x000fe2000800009f */
[----:B------:R-:W-:Y:S01]  /*8b90*/  HADD2.F32 R208, -RZ, R208.H1_H1 ;  /* 0x300000d0ffd07230 */ /* 0x000fe20000004100 */
[----:B------:R-:W4:Y:S01]  /*8ba0*/  LDL.S16 R91, [R1+0x10] ;  /* 0x00001000015b7983 */ /* 0x000f220000100600 */
[----:B------:R-:W-:Y:S02]  /*8bb0*/  HADD2.F32 R194, -RZ, R194.H0_H0 ;  /* 0x200000c2ffc27230 */ /* 0x000fe40000004100 */
[----:B------:R-:W-:Y:S01]  /*8bc0*/  FFMA R160, R193, UR45, R160 ;  /* 0x0000002dc1a07c23 */ /* 0x000fe200080000a0 */
[----:B------:R-:W-:Y:S01]  /*8bd0*/  HADD2.F32 R192, -RZ, R210.H1_H1 ;  /* 0x300000d2ffc07230 */ /* 0x000fe20000004100 */
[----:B------:R-:W4:Y:S01]  /*8be0*/  LDL.LU.S16 R200, [R1+0x12] ;  /* 0x0000120001c87983 */ /* 0x000f220000300600 */
[----:B------:R-:W-:Y:S02]  /*8bf0*/  HADD2.F32 R195, -RZ, R195.H0_H0 ;  /* 0x200000c3ffc37230 */ /* 0x000fe40000004100 */
[----:B------:R-:W-:Y:S01]  /*8c00*/  FFMA R161, R116, UR45, R161 ;  /* 0x0000002d74a17c23 */ /* 0x000fe200080000a1 */
[----:B------:R-:W-:Y:S01]  /*8c10*/  HADD2.F32 R193, -RZ, R235.H0_H0 ;  /* 0x200000ebffc17230 */ /* 0x000fe20000004100 */
[----:B------:R-:W4:Y:S01]  /*8c20*/  LDL.S16 R201, [R1+0xc] ;  /* 0x00000c0001c97983 */ /* 0x000f220000100600 */
[----:B------:R-:W-:Y:S01]  /*8c30*/  HADD2.F32 R162, -RZ, R94.H0_H0 ;  /* 0x2000005effa27230 */ /* 0x000fe20000004100 */
[----:B------:R-:W-:Y:S01]  /*8c40*/  F2FP.SATFINITE.E4M3.F32.PACK_AB_MERGE_C R93, R7, R6, R8 ;  /* 0x00000006075d723e */ /* 0x000fe20004807008 */
[----:B------:R-:W-:Y:S01]  /*8c50*/  HADD2.F32 R153, -RZ, R179.H0_H0 ;  /* 0x200000b3ff997230 */ /* 0x000fe20000004100 */
[----:B------:R-:W4:Y:S01]  /*8c60*/  LDL.LU.S16 R203, [R1+0xe] ;  /* 0x00000e0001cb7983 */ /* 0x000f220000300600 */
[----:B------:R-:W-:Y:S01]  /*8c70*/  HADD2.F32 R185, -RZ, R95.H0_H0 ;  /* 0x2000005fffb97230 */ /* 0x000fe20000004100 */
[----:B------:R-:W-:Y:S01]  /*8c80*/  F2FP.SATFINITE.E4M3.F32.PACK_AB_MERGE_C R160, R161, R160, RZ ;  /* 0x000000a0a1a0723e */ /* 0x000fe200048070ff */
[----:B------:R-:W-:Y:S01]  /*8c90*/  FFMA R136, R163, UR45, R136 ;  /* 0x0000002da3887c23 */ /* 0x000fe20008000088 */
[----:B------:R-:W-:Y:S01]  /*8ca0*/  HADD2.F32 R163, -RZ, R213.H0_H0 ;  /* 0x200000d5ffa37230 */ /* 0x000fe20000004100 */
[----:B------:R-:W4:Y:S01]  /*8cb0*/  LDL.S16 R202, [R1+0x8] ;  /* 0x0000080001ca7983 */ /* 0x000f220000100600 */
[----:B------:R-:W-:Y:S01]  /*8cc0*/  F2FP.SATFINITE.E4M3.F32.PACK_AB_MERGE_C R94, R11, R10, R12 ;  /* 0x0000000a0b5e723e */ /* 0x000fe2000480700c */
[----:B------:R-:W-:Y:S01]  /*8cd0*/  FFMA R137, R194, UR45, R137 ;  /* 0x0000002dc2897c23 */ /* 0x000fe20008000089 */
[----:B------:R-:W-:Y:S01]  /*8ce0*/  HADD2.F32 R194, -RZ, R216.H1_H1 ;  /* 0x300000d8ffc27230 */ /* 0x000fe20000004100 */
[----:B------:R-:W4:Y:S01]  /*8cf0*/  LDL.LU.S16 R207, [R1+0xa] ;  /* 0x00000a0001cf7983 */ /* 0x000f220000300600 */
[----:B------:R-:W-:Y:S01]  /*8d00*/  F2FP.SATFINITE.E4M3.F32.PACK_AB_MERGE_C R95, R15, R14, R16 ;  /* 0x0000000e0f5f723e */ /* 0x000fe20004807010 */
[----:B------:R-:W-:Y:S01]  /*8d10*/  FFMA R138, R195, UR45, R138 ;  /* 0x0000002dc38a7c23 */ /* 0x000fe2000800008a */
[----:B------:R-:W-:Y:S01]  /*8d20*/  HADD2.F32 R195, -RZ, R215.H0_H0 ;  /* 0x200000d7ffc37230 */ /* 0x000fe20000004100 */
[----:B------:R-:W4:Y:S01]  /*8d30*/  LDL.S16 R206, [R1+0x4] ;  /* 0x0000040001ce7983 */ /* 0x000f220000100600 */
[----:B------:R-:W-:Y:S01]  /*8d40*/  F2FP.SATFINITE.E4M3.F32.PACK_AB_MERGE_C R156, R157, R156, RZ ;  /* 0x0000009c9d9c723e */ /* 0x000fe200048070ff */
[----:B------:R-:W-:Y:S01]  /*8d50*/  FFMA R139, R162, UR45, R139 ;  /* 0x0000002da28b7c23 */ /* 0x000fe2000800008b */
[----:B------:R-:W-:Y:S01]  /*8d60*/  HADD2.F32 R162, -RZ, R218.H1_H1 ;  /* 0x300000daffa27230 */ /* 0x000fe20000004100 */
[----:B------:R-:W4:Y:S01]  /*8d70*/  LDL.LU.S16 R205, [R1+0x6] ;  /* 0x0000060001cd7983 */ /* 0x000f220000300600 */
[----:B------:R-:W-:Y:S01]  /*8d80*/  FFMA R140, R185, UR45, R140 ;  /* 0x0000002db98c7c23 */ /* 0x000fe2000800008c */
[----:B------:R-:W-:Y:S02]  /*8d90*/  HADD2.F32 R185, -RZ, R217.H0_H0 ;  /* 0x200000d9ffb97230 */ /* 0x000fe40000004100 */
[----:B------:R-:W4:Y:S01]  /*8da0*/  LDL.LU.S16 R204, [R1] ;  /* 0x0000000001cc7983 */ /* 0x000f220000300600 */
[----:B------:R-:W1:Y:S02]  /*8db0*/  S2R R161, SR_TID.X ;  /* 0x0000000000a17919 */ /* 0x000e640000002100 */
[----:B-1----:R-:W-:Y:S01]  /*8dc0*/  LOP3.LUT P0, RZ, R161, 0x60, RZ, 0xc0, !PT ;  /* 0x00000060a1ff7812 */ /* 0x002fe2000780c0ff */
[----:B--2---:R-:W-:Y:S02]  /*8dd0*/  HADD2.F32 R196, -RZ, R196.H0_H0 ;  /* 0x200000c4ffc47230 */ /* 0x004fe40000004100 */
[----:B---3--:R-:W-:Y:S03]  /*8de0*/  HADD2.F32 R197, -RZ, R197.H0_H0 ;  /* 0x200000c5ffc57230 */ /* 0x008fe60000004100 */
[----:B------:R-:W-:Y:S01]  /*8df0*/  FFMA R141, R196, UR45, R141 ;  /* 0x0000002dc48d7c23 */ /* 0x000fe2000800008d */
[----:B------:R-:W-:Y:S02]  /*8e00*/  HADD2.F32 R196, -RZ, R220.H1_H1 ;  /* 0x300000dcffc47230 */ /* 0x000fe40000004100 */
[----:B----4-:R-:W-:Y:S01]  /*8e10*/  HADD2.F32 R184, -RZ, R88.H0_H0 ;  /* 0x20000058ffb87230 */ /* 0x010fe20000004100 */
[----:B------:R-:W-:Y:S01]  /*8e20*/  F2FP.SATFINITE.E4M3.F32.PACK_AB_MERGE_C R88, R19, R18, R20 ;  /* 0x000000121358723e */ /* 0x000fe20004807014 */
[----:B------:R-:W-:Y:S02]  /*8e30*/  HADD2.F32 R20, -RZ, R168.H1_H1 ;  /* 0x300000a8ff147230 */ /* 0x000fe40000004100 */
[----:B------:R-:W-:Y:S01]  /*8e40*/  FFMA R142, R197, UR45, R142 ;  /* 0x0000002dc58e7c23 */ /* 0x000fe2000800008e */
[----:B------:R-:W-:Y:S02]  /*8e50*/  HADD2.F32 R197, -RZ, R219.H0_H0 ;  /* 0x200000dbffc57230 */ /* 0x000fe40000004100 */
[----:B------:R-:W-:Y:S01]  /*8e60*/  FFMA R143, R184, UR45, R143 ;  /* 0x0000002db88f7c23 */ /* 0x000fe2000800008f */
[----:B------:R-:W-:Y:S01]  /*8e70*/  HADD2.F32 R187, -RZ, R89.H0_H0 ;  /* 0x20000059ffbb7230 */ /* 0x000fe20000004100 */
[----:B------:R-:W-:Y:S01]  /*8e80*/  F2FP.SATFINITE.E4M3.F32.PACK_AB_MERGE_C R89, R23, R22, R152 ;  /* 0x000000161759723e */ /* 0x000fe20004807098 */
[----:B------:R-:W-:Y:S02]  /*8e90*/  HADD2.F32 R184, -RZ, R222.H1_H1 ;  /* 0x300000deffb87230 */ /* 0x000fe40000004100 */
[----:B------:R-:W-:Y:S02]  /*8ea0*/  HADD2.F32 R198, -RZ, R198.H0_H0 ;  /* 0x200000c6ffc67230 */ /* 0x000fe40000004100 */
[----:B------:R-:W-:Y:S01]  /*8eb0*/  FFMA R144, R187, UR45, R144 ;  /* 0x0000002dbb907c23 */ /* 0x000fe20008000090 */
[----:B------:R-:W-:Y:S01]  /*8ec0*/  HADD2.F32 R187, -RZ, R221.H0_H0 ;  /* 0x200000ddffbb7230 */ /* 0x000fe20000004100 */
[----:B------:R-:W-:Y:S01]  /*8ed0*/  F2FP.SATFINITE.E4M3.F32.PACK_AB_MERGE_C R157, R143, R142, RZ ;  /* 0x0000008e8f9d723e */ /* 0x000fe200048070ff */
[----:B------:R-:W-:Y:S02]  /*8ee0*/  HADD2.F32 R199, -RZ, R199.H0_H0 ;  /* 0x200000c7ffc77230 */ /* 0x000fe40000004100 */
[----:B------:R-:W-:Y:S01]  /*8ef0*/  FFMA R145, R198, UR45, R145 ;  /* 0x0000002dc6917c23 */ /* 0x000fe20008000091 */
[----:B------:R-:W-:Y:S01]  /*8f00*/  HADD2.F32 R198, -RZ, R224.H1_H1 ;  /* 0x300000e0ffc67230 */ /* 0x000fe20000004100 */
[----:B------:R-:W-:Y:S01]  /*8f10*/  F2FP.SATFINITE.E4M3.F32.PACK_AB_MERGE_C R157, R141, R140, R157 ;  /* 0x0000008c8d9d723e */ /* 0x000fe2000480709d */
[----:B------:R-:W-:Y:S01]  /*8f20*/  HADD2.F32 R186, -RZ, R90.H0_H0 ;  /* 0x2000005affba7230 */ /* 0x000fe20000004100 */
[----:B------:R-:W-:Y:S01]  /*8f30*/  F2FP.SATFINITE.E4M3.F32.PACK_AB_MERGE_C R90, R155, R154, R156 ;  /* 0x0000009a9b5a723e */ /* 0x000fe2000480709c */
[----:B------:R-:W-:Y:S01]  /*8f40*/  HADD2.F32 R23, -RZ, R183.H0_H0 ;  /* 0x200000b7ff177230 */ /* 0x000fe20000004100 */
[----:B------:R-:W-:Y:S01]  /*8f50*/  F2FP.SATFINITE.E4M3.F32.PACK_AB_MERGE_C R156, R139, R138, RZ ;  /* 0x0000008a8b9c723e */ /* 0x000fe200048070ff */
[----:B------:R-:W-:Y:S01]  /*8f60*/  HADD2.F32 R165, -RZ, R91.H0_H0 ;  /* 0x2000005bffa57230 */ /* 0x000fe20000004100 */
[----:B------:R-:W-:Y:S01]  /*8f70*/  F2FP.SATFINITE.E4M3.F32.PACK_AB_MERGE_C R91, R159, R158, R160 ;  /* 0x0000009e9f5b723e */ /* 0x000fe200048070a0 */
[----:B------:R-:W-:Y:S01]  /*8f80*/  HADD2.F32 R22, -RZ, R183.H1_H1 ;  /* 0x300000b7ff167230 */ /* 0x000fe20000004100 */
[----:B------:R-:W-:Y:S01]  /*8f90*/  F2FP.SATFINITE.E4M3.F32.PACK_AB_MERGE_C R156, R137, R136, R156 ;  /* 0x00000088899c723e */ /* 0x000fe2000480709c */
[----:B------:R-:W-:Y:S02]  /*8fa0*/  HADD2.F32 R200, -RZ, R200.H0_H0 ;  /* 0x200000c8ffc87230 */ /* 0x000fe40000004100 */
[----:B------:R-:W-:Y:S01]  /*8fb0*/  FFMA R146, R199, UR45, R146 ;  /* 0x0000002dc7927c23 */ /* 0x000fe20008000092 */
[----:B------:R-:W-:Y:S02]  /*8fc0*/  HADD2.F32 R199, -RZ, R223.H0_H0 ;  /* 0x200000dfffc77230 */ /* 0x000fe40000004100 */
[----:B------:R-:W-:Y:S01]  /*8fd0*/  FFMA R147, R186, UR45, R147 ;  /* 0x0000002dba937c23 */ /* 0x000fe20008000093 */
[----:B------:R-:W-:Y:S02]  /*8fe0*/  HADD2.F32 R201, -RZ, R201.H0_H0 ;  /* 0x200000c9ffc97230 */ /* 0x000fe40000004100 */
[----:B------:R-:W-:Y:S01]  /*8ff0*/  FFMA R148, R165, UR45, R148 ;  /* 0x0000002da5947c23 */ /* 0x000fe20008000094 */
[----:B------:R-:W-:Y:S02]  /*9000*/  HADD2.F32 R186, -RZ, R226.H1_H1 ;  /* 0x300000e2ffba7230 */ /* 0x000fe40000004100 */
[----:B------:R-:W-:Y:S01]  /*9010*/  FFMA R149, R200, UR45, R149 ;  /* 0x0000002dc8957c23 */ /* 0x000fe20008000095 */
[----:B------:R-:W-:Y:S01]  /*9020*/  HADD2.F32 R188, -RZ, R203.H0_H0 ;  /* 0x200000cbffbc7230 */ /* 0x000fe20000004100 */
[----:B------:R-:W-:Y:S01]  /*9030*/  F2FP.SATFINITE.E4M3.F32.PACK_AB_MERGE_C R147, R147, R146, RZ ;  /* 0x000000929393723e */ /* 0x000fe200048070ff */
[----:B------:R-:W-:Y:S01]  /*9040*/  HADD2.F32 R165, -RZ, R225.H0_H0 ;  /* 0x200000e1ffa57230 */ /* 0x000fe20000004100 */
[----:B------:R-:W-:Y:S01]  /*9050*/  SHF.L.U32 R146, R161, 0x4, RZ ;  /* 0x00000004a1927819 */ /* 0x000fe200000006ff */
[----:B------:R-:W-:Y:S01]  /*9060*/  HADD2.F32 R189, -RZ, R202.H0_H0 ;  /* 0x200000caffbd7230 */ /* 0x000fe20000004100 */
[----:B------:R-:W-:Y:S01]  /*9070*/  F2FP.SATFINITE.E4M3.F32.PACK_AB_MERGE_C R158, R145, R144, R147 ;  /* 0x00000090919e723e */ /* 0x000fe20004807093 */
[----:B------:R-:W-:Y:S01]  /*9080*/  HADD2.F32 R200, -RZ, R227.H1_H1 ;  /* 0x300000e3ffc87230 */ /* 0x000fe20000004100 */
[----:B------:R-:W-:Y:S01]  /*9090*/  LOP3.LUT R146, R146, 0x7f0, RZ, 0xc0, !PT ;  /* 0x000007f092927812 */ /* 0x000fe200078ec0ff */
        /* <DEDUP_REMOVED lines=10> */
[----:B------:R-:W-:Y:S02]  /*9140*/  HADD2.F32 R205, -RZ, R214.H0_H0 ;  /* 0x200000d6ffcd7230 */ /* 0x000fe40000004100 */
[----:B------:R-:W-:Y:S01]  /*9150*/  FFMA R122, R203, UR45, R122 ;  /* 0x0000002dcb7a7c23 */ /* 0x000fe2000800007a */
[----:B------:R-:W-:Y:S01]  /*9160*/  HADD2.F32 R117, -RZ, R204.H0_H0 ;  /* 0x200000ccff757230 */ /* 0x000fe20000004100 */
[----:B------:R-:W-:Y:S01]  /*9170*/  F2FP.SATFINITE.E4M3.F32.PACK_AB_MERGE_C R159, R149, R148, R150 ;  /* 0x00000094959f723e */ /* 0x000fe20004807096 */
[----:B------:R-:W-:Y:S02]  /*9180*/  HADD2.F32 R204, -RZ, R2.H0_H0 ;  /* 0x20000002ffcc7230 */ /* 0x000fe40000004100 */
[----:B------:R-:W-:Y:S01]  /*9190*/  FFMA R123, R164, UR45, R123 ;  /* 0x0000002da47b7c23 */ /* 0x000fe2000800007b */
[----:B------:R-:W-:Y:S02]  /*91a0*/  HADD2.F32 R209, -RZ, R210.H0_H0 ;  /* 0x200000d2ffd17230 */ /* 0x000fe40000004100 */
[----:B------:R-:W-:Y:S01]  /*91b0*/  FFMA R124, R117, UR45, R124 ;  /* 0x0000002d757c7c23 */ /* 0x000fe2000800007c */
[----:B------:R-:W-:Y:S02]  /*91c0*/  HADD2.F32 R210, -RZ, R235.H1_H1 ;  /* 0x300000ebffd27230 */ /* 0x000fe40000004100 */
[----:B------:R-:W-:Y:S01]  /*91d0*/  FFMA R125, R204, UR45, R125 ;  /* 0x0000002dcc7d7c23 */ /* 0x000fe2000800007d */
[--C-:B------:R-:W-:Y:S02]  /*91e0*/  HADD2.F32 R211, -RZ, R212.reuse.H0_H0 ;  /* 0x200000d4ffd37230 */ /* 0x100fe40000004100 */
[----:B------:R-:W-:Y:S01]  /*91f0*/  FFMA R126, R205, UR45, R126 ;  /* 0x0000002dcd7e7c23 */ /* 0x000fe2000800007e */
[----:B------:R-:W-:Y:S02]  /*9200*/  HADD2.F32 R212, -RZ, R212.H1_H1 ;  /* 0x300000d4ffd47230 */ /* 0x000fe40000004100 */
[----:B------:R-:W-:Y:S01]  /*9210*/  FFMA R127, R190, UR45, R127 ;  /* 0x0000002dbe7f7c23 */ /* 0x000fe2000800007f */
[----:B------:R-:W-:Y:S02]  /*9220*/  HADD2.F32 R214, -RZ, R213.H1_H1 ;  /* 0x300000d5ffd67230 */ /* 0x000fe40000004100 */
[----:B------:R-:W-:Y:S01]  /*9230*/  FFMA R128, R191, UR45, R128 ;  /* 0x0000002dbf807c23 */ /* 0x000fe20008000080 */
[----:B------:R-:W-:Y:S02]  /*9240*/  HADD2.F32 R213, -RZ, R216.H0_H0 ;  /* 0x200000d8ffd57230 */ /* 0x000fe40000004100 */
        /* <DEDUP_REMOVED lines=17> */
[----:B------:R-:W-:Y:S01]  /*9360*/  HADD2.F32 R224, -RZ, R223.H1_H1 ;  /* 0x300000dfffe07230 */ /* 0x000fe20000004100 */
[----:B------:R-:W1:Y:S01]  /*9370*/  LDTM.x16 R4, tmem[UR4+0xa0] ;  /* 0x0000a004000479ee */ /* 0x000e620008240000 */
[----:B------:R-:W-:Y:S01]  /*9380*/  HADD2.F32 R223, -RZ, R226.H0_H0 ;  /* 0x200000e2ffdf7230 */ /* 0x000fe20000004100 */
[----:B------:R-:W-:Y:S01]  /*9390*/  NOP ;  /* 0x0000000000007918 */ /* 0x000fe20000000000 */
[----:B------:R-:W-:Y:S01]  /*93a0*/  HADD2.F32 R226, -RZ, R225.H1_H1 ;  /* 0x300000e1ffe27230 */ /* 0x000fe20000004100 */
[----:B-1----:R-:W-:Y:S01]  /*93b0*/  SYNCS.ARRIVE.TRANS64.RED.A1T0 RZ, [UR5], RZ ;  /* 0x000000ffffff79a7 */ /* 0x002fe20008100405 */
[----:B------:R-:W-:Y:S01]  /*93c0*/  HADD2.F32 R225, -RZ, R227.H0_H0 ;  /* 0x200000e3ffe17230 */ /* 0x000fe20000004100 */
[----:B------:R1:W-:Y:S01]  /*93d0*/  STS.128 [R146+UR6+0x5980], R92 ;  /* 0x0059805c92007988 */ /* 0x0003e20008000c06 */
[--C-:B------:R-:W-:Y:S02]  /*93e0*/  HADD2.F32 R201, -RZ, R228.reuse.H0_H0 ;  /* 0x200000e4ffc97230 */ /* 0x100fe40000004100 */
[----:B------:R-:W-:Y:S01]  /*93f0*/  FFMA R106, R211, UR45, R106 ;  /* 0x0000002dd36a7c23 */ /* 0x000fe2000800006a */
[----:B------:R-:W-:Y:S02]  /*9400*/  HADD2.F32 R228, -RZ, R228.H1_H1 ;  /* 0x300000e4ffe47230 */ /* 0x000fe40000004100 */
[----:B------:R-:W-:Y:S01]  /*9410*/  FFMA R107, R212, UR45, R107 ;  /* 0x0000002dd46b7c23 */ /* 0x000fe2000800006b */
[--C-:B------:R-:W-:Y:S02]  /*9420*/  HADD2.F32 R227, -RZ, R230.reuse.H0_H0 ;  /* 0x200000e6ffe37230 */ /* 0x100fe40000004100 */
[----:B------:R-:W-:Y:S01]  /*9430*/  FFMA R104, R163, UR45, R104 ;  /* 0x0000002da3687c23 */ /* 0x000fe20008000068 */
[----:B------:R-:W-:Y:S01]  /*9440*/  HADD2.F32 R188, -RZ, R230.H1_H1 ;  /* 0x300000e6ffbc7230 */ /* 0x000fe20000004100 */
        /* <DEDUP_REMOVED lines=8> */
[----:B------:R3:W5:Y:S01]  /*94d0*/  LDL.LU R2, [R1+0x90] ;  /* 0x0000900001027983 */ /* 0x0007620000300800 */
[--C-:B------:R-:W-:Y:S02]  /*94e0*/  HADD2.F32 R203, -RZ, R231.reuse.H0_H0 ;  /* 0x200000e7ffcb7230 */ /* 0x100fe40000004100 */
[----:B------:R-:W-:Y:S01]  /*94f0*/  FFMA R108, R195, UR45, R108 ;  /* 0x0000002dc36c7c23 */ /* 0x000fe2000800006c */
[----:B------:R-:W-:Y:S02]  /*9500*/  HADD2.F32 R232, -RZ, R231.H1_H1 ;  /* 0x300000e7ffe87230 */ /* 0x000fe40000004100 */
[----:B------:R-:W-:Y:S01]  /*9510*/  FFMA R109, R216, UR45, R109 ;  /* 0x0000002dd86d7c23 */ /* 0x000fe2000800006d */
[--C-:B------:R-:W-:Y:S01]  /*9520*/  HADD2.F32 R231, -RZ, R233.reuse.H0_H0 ;  /* 0x200000e9ffe77230 */ /* 0x100fe20000004100 */
[----:B------:R-:W-:Y:S01]  /*9530*/  F2FP.SATFINITE.E4M3.F32.PACK_AB_MERGE_C R122, R123, R122, RZ ;  /* 0x0000007a7b7a723e */ /* 0x000fe200048070ff */
[----:B------:R-:W-:Y:S01]  /*9540*/  HADD2.F32 R164, -RZ, R233.H1_H1 ;  /* 0x300000e9ffa47230 */ /* 0x000fe20000004100 */
[----:B------:R-:W-:Y:S01]  /*9550*/  F2FP.SATFINITE.E4M3.F32.PACK_AB_MERGE_C R126, R127, R126, RZ ;  /* 0x0000007e7f7e723e */ /* 0x000fe200048070ff */
[--C-:B------:R-:W-:Y:S01]  /*9560*/  HADD2.F32 R233, -RZ, R234.reuse.H0_H0 ;  /* 0x200000eaffe97230 */ /* 0x100fe20000004100 */
[----:B------:R-:W-:Y:S01]  /*9570*/  F2FP.SATFINITE.E4M3.F32.PACK_AB_MERGE_C R130, R131, R130, RZ ;  /* 0x000000828382723e */ /* 0x000fe200048070ff */
[----:B------:R-:W-:Y:S01]  /*9580*/  HADD2.F32 R234, -RZ, R234.H1_H1 ;  /* 0x300000eaffea7230 */ /* 0x000fe20000004100 */
[----:B------:R-:W-:Y:S01]  /*9590*/  F2FP.SATFINITE.E4M3.F32.PACK_AB_MERGE_C R123, R135, R134, RZ ;  /* 0x00000086877b723e */ /* 0x000fe200048070ff */
[--C-:B------:R-:W-:Y:S01]  /*95a0*/  HADD2.F32 R235, -RZ, R237.reuse.H0_H0 ;  /* 0x200000edffeb7230 */ /* 0x100fe20000004100 */
[----:B------:R-:W-:Y:S01]  /*95b0*/  F2FP.SATFINITE.E4M3.F32.PACK_AB_MERGE_C R106, R107, R106, RZ ;  /* 0x0000006a6b6a723e */ /* 0x000fe200048070ff */
[----:B------:R-:W-:Y:S01]  /*95c0*/  HADD2.F32 R204, -RZ, R237.H1_H1 ;  /* 0x300000edffcc7230 */ /* 0x000fe20000004100 */
[----:B-1----:R-:W4:Y:S01]  /*95d0*/  LDL.LU.64 R94, [R1+0x88] ;  /* 0x00008800015e7983 */ /* 0x002f220000300a00 */
[----:B------:R-:W-:Y:S01]  /*95e0*/  F2FP.SATFINITE.E4M3.F32.PACK_AB_MERGE_C R120, R121, R120, R122 ;  /* 0x000000787978723e */ /* 0x000fe2000480707a */
[----:B------:R-:W-:Y:S01]  /*95f0*/  FFMA R114, R215, UR45, R114 ;  /* 0x0000002dd7727c23 */ /* 0x000fe20008000072 */
[--C-:B------:R-:W-:Y:S01]  /*9600*/  HADD2.F32 R205, -RZ, R236.reuse.H0_H0 ;  /* 0x200000ecffcd7230 */ /* 0x100fe20000004100 */
[----:B------:R-:W-:Y:S01]  /*9610*/  F2FP.SATFINITE.E4M3.F32.PACK_AB_MERGE_C R121, R125, R124, R126 ;  /* 0x0000007c7d79723e */ /* 0x000fe2000480707e */
[----:B------:R-:W-:Y:S01]  /*9620*/  FFMA R115, R162, UR45, R115 ;  /* 0x0000002da2737c23 */ /* 0x000fe20008000073 */
[----:B------:R-:W3:Y:S01]  /*9630*/  LDL.LU.64 R92, [R1+0x80] ;  /* 0x00008000015c7983 */ /* 0x000ee20000300a00 */
[----:B------:R-:W-:Y:S01]  /*9640*/  F2FP.SATFINITE.E4M3.F32.PACK_AB_MERGE_C R122, R129, R128, R130 ;  /* 0x00000080817a723e */ /* 0x000fe20004807082 */
[----:B------:R-:W-:Y:S01]  /*9650*/  FFMA R112, R185, UR45, R112 ;  /* 0x0000002db9707c23 */ /* 0x000fe20008000070 */
[----:B------:R-:W-:Y:S01]  /*9660*/  HADD2.F32 R236, -RZ, R236.H1_H1 ;  /* 0x300000ecffec7230 */ /* 0x000fe20000004100 */
[----:B------:R-:W-:Y:S01]  /*9670*/  F2FP.SATFINITE.E4M3.F32.PACK_AB_MERGE_C R123, R133, R132, R123 ;  /* 0x00000084857b723e */ /* 0x000fe2000480707b */
[----:B------:R-:W-:Y:S01]  /*9680*/  FFMA R113, R218, UR45, R113 ;  /* 0x0000002dda717c23 */ /* 0x000fe20008000071 */
[----:B--2---:R-:W2:Y:S01]  /*9690*/  LDL.LU.64 R90, [R1+0x78] ;  /* 0x00007800015a7983 */ /* 0x004ea20000300a00 */
[----:B------:R-:W-:Y:S01]  /*96a0*/  F2FP.SATFINITE.E4M3.F32.PACK_AB_MERGE_C R124, R117, R116, R106 ;  /* 0x00000074757c723e */ /* 0x000fe2000480706a */
[----:B------:R-:W-:Y:S01]  /*96b0*/  FFMA R118, R217, UR45, R118 ;  /* 0x0000002dd9767c23 */ /* 0x000fe20008000076 */
[----:B------:R-:W-:Y:S01]  /*96c0*/  HADD2.F32 R237, -RZ, R239.H0_H0 ;  /* 0x200000efffed7230 */ /* 0x000fe20000004100 */
[----:B------:R-:W-:Y:S01]  /*96d0*/  F2FP.SATFINITE.E4M3.F32.PACK_AB_MERGE_C R110, R111, R110, RZ ;  /* 0x0000006e6f6e723e */ /* 0x000fe200048070ff */
[----:B------:R-:W-:Y:S01]  /*96e0*/  FFMA R119, R196, UR45, R119 ;  /* 0x0000002dc4777c23 */ /* 0x000fe20008000077 */
[----:B------:R-:W4:Y:S01]  /*96f0*/  LDL.LU.64 R88, [R1+0x70] ;  /* 0x0000700001587983 */ /* 0x000f220000300a00 */
[----:B------:R-:W-:Y:S01]  /*9700*/  F2FP.SATFINITE.E4M3.F32.PACK_AB_MERGE_C R114, R115, R114, RZ ;  /* 0x000000727372723e */ /* 0x000fe200048070ff */
[--C-:B------:R-:W-:Y:S01]  /*9710*/  HADD2.F32 R191, -RZ, R238.reuse.H0_H0 ;  /* 0x200000eeffbf7230 */ /* 0x100fe20000004100 */
[----:B------:R-:W-:Y:S01]  /*9720*/  F2FP.SATFINITE.E4M3.F32.PACK_AB_MERGE_C R125, R105, R104, R110 ;  /* 0x00000068697d723e */ /* 0x000fe2000480706e */
[----:B------:R-:W-:Y:S01]  /*9730*/  HADD2.F32 R238, -RZ, R238.H1_H1 ;  /* 0x300000eeffee7230 */ /* 0x000fe20000004100 */
[----:B------:R-:W-:Y:S01]  /*9740*/  F2FP.SATFINITE.E4M3.F32.PACK_AB_MERGE_C R126, R109, R108, R114 ;  /* 0x0000006c6d7e723e */ /* 0x000fe20004807072 */
[----:B------:R1:W-:Y:S01]  /*9750*/  STS.128 [R146+UR6+0x6980], R156 ;  /* 0x0069809c92007988 */ /* 0x0003e20008000c06 */
[----:B------:R-:W-:Y:S01]  /*9760*/  F2FP.SATFINITE.E4M3.F32.PACK_AB_MERGE_C R118, R119, R118, RZ ;  /* 0x000000767776723e */ /* 0x000fe200048070ff */
[--C-:B------:R-:W-:Y:S02]  /*9770*/  HADD2.F32 R207, -RZ, R240.reuse.H0_H0 ;  /* 0x200000f0ffcf7230 */ /* 0x100fe40000004100 */
[----:B------:R-:W-:Y:S01]  /*9780*/  FMUL R0, R4, UR37 ;  /* 0x0000002504007c20 */ /* 0x000fe20008400000 */
[----:B------:R-:W-:Y:S01]  /*9790*/  HADD2.F32 R240, -RZ, R240.H1_H1 ;  /* 0x300000f0fff07230 */ /* 0x000fe20000004100 */
[----:B------:R-:W-:Y:S01]  /*97a0*/  F2FP.SATFINITE.E4M3.F32.PACK_AB_MERGE_C R127, R113, R112, R118 ;  /* 0x00000070717f723e */ /* 0x000fe20004807076 */
[--C-:B------:R-:W-:Y:S02]  /*97b0*/  HADD2.F32 R167, -RZ, R242.reuse.H0_H0 ;  /* 0x200000f2ffa77230 */ /* 0x100fe40000004100 */
[----:B------:R-:W-:Y:S01]  /*97c0*/  FMUL R3, R5, UR37 ;  /* 0x0000002505037c20 */ /* 0x000fe20008400000 */
[----:B------:R1:W-:Y:S01]  /*97d0*/  STS.128 [R146+UR6+0x7180], R120 ;  /* 0x0071807892007988 */ /* 0x0003e20008000c06 */
[----:B------:R-:W-:Y:S02]  /*97e0*/  HADD2.F32 R242, -RZ, R242.H1_H1 ;  /* 0x300000f2fff27230 */ /* 0x000fe40000004100 */
[----:B------:R-:W-:Y:S01]  /*97f0*/  FMUL R4, R8, UR37 ;  /* 0x0000002508047c20 */ /* 0x000fe20008400000 */
[----:B------:R-:W-:Y:S02]  /*9800*/  HADD2.F32 R209, -RZ, R245.H0_H0 ;  /* 0x200000f5ffd17230 */ /* 0x000fe40000004100 */
[----:B------:R-:W-:Y:S01]  /*9810*/  FMUL R5, R9, UR37 ;  /* 0x0000002509057c20 */ /* 0x000fe20008400000 */
[--C-:B------:R-:W-:Y:S02]  /*9820*/  HADD2.F32 R193, -RZ, R246.reuse.H0_H0 ;  /* 0x200000f6ffc17230 */ /* 0x100fe40000004100 */
[----:B------:R-:W-:Y:S01]  /*9830*/  FMUL R8, R12, UR37 ;  /* 0x000000250c087c20 */ /* 0x000fe20008400000 */
[----:B------:R-:W-:Y:S01]  /*9840*/  HADD2.F32 R246, -RZ, R246.H1_H1 ;  /* 0x300000f6fff67230 */ /* 0x000fe20000004100 */
[----:B------:R1:W-:Y:S01]  /*9850*/  STS.128 [R146+UR6+0x7980], R124 ;  /* 0x0079807c92007988 */ /* 0x0003e20008000c06 */
[--C-:B------:R-:W-:Y:S02]  /*9860*/  HADD2.F32 R211, -RZ, R248.reuse.H0_H0 ;  /* 0x200000f8ffd37230 */ /* 0x100fe40000004100 */
[----:B------:R-:W-:Y:S01]  /*9870*/  FMUL R9, R13, UR37 ;  /* 0x000000250d097c20 */ /* 0x000fe20008400000 */
[----:B------:R-:W-:Y:S02]  /*9880*/  HADD2.F32 R248, -RZ, R248.H1_H1 ;  /* 0x300000f8fff87230 */ /* 0x000fe40000004100 */
[----:B------:R-:W-:Y:S01]  /*9890*/  FMUL R12, R16, UR37 ;  /* 0x00000025100c7c20 */ /* 0x000fe20008400000 */
[--C-:B------:R-:W-:Y:S02]  /*98a0*/  HADD2.F32 R163, -RZ, R250.reuse.H0_H0 ;  /* 0x200000faffa37230 */ /* 0x100fe40000004100 */
[----:B------:R-:W-:Y:S01]  /*98b0*/  FMUL R13, R17, UR37 ;  /* 0x00000025110d7c20 */ /* 0x000fe20008400000 */
[----:B------:R-:W-:Y:S02]  /*98c0*/  HADD2.F32 R250, -RZ, R250.H1_H1 ;  /* 0x300000fafffa7230 */ /* 0x000fe40000004100 */
[----:B------:R-:W-:Y:S01]  /*98d0*/  FMUL R6, R6, UR37 ;  /* 0x0000002506067c20 */ /* 0x000fe20008400000 */
[----:B------:R-:W-:Y:S02]  /*98e0*/  HADD2.F32 R213, -RZ, R182.H0_H0 ;  /* 0x200000b6ffd57230 */ /* 0x000fe40000004100 */
[----:B------:R-:W-:Y:S01]  /*98f0*/  FMUL R7, R7, UR37 ;  /* 0x0000002507077c20 */ /* 0x000fe20008400000 */
        /* <DEDUP_REMOVED lines=12> */
[----:B------:R-:W-:Y:S02]  /*99c0*/  HADD2.F32 R152, -RZ, R179.H1_H1 ;  /* 0x300000b3ff987230 */ /* 0x000fe40000004100 */
[--C-:B------:R-:W-:Y:S02]  /*99d0*/  HADD2.F32 R155, -RZ, R175.reuse.H0_H0 ;  /* 0x200000afff9b7230 */ /* 0x100fe40000004100 */
[----:B------:R-:W-:Y:S02]  /*99e0*/  HADD2.F32 R154, -RZ, R175.H1_H1 ;  /* 0x300000afff9a7230 */ /* 0x000fe40000004100 */
[----:B------:R-:W-:Y:S02]  /*99f0*/  HADD2.F32 R190, -RZ, R239.H1_H1 ;  /* 0x300000efffbe7230 */ /* 0x000fe40000004100 */
[--C-:B------:R-:W-:Y:S02]  /*9a00*/  HADD2.F32 R239, -RZ, R241.reuse.H0_H0 ;  /* 0x200000f1ffef7230 */ /* 0x100fe40000004100 */
[----:B------:R-:W-:Y:S02]  /*9a10*/  HADD2.F32 R206, -RZ, R241.H1_H1 ;  /* 0x300000f1ffce7230 */ /* 0x000fe40000004100 */
[--C-:B------:R-:W-:Y:S02]  /*9a20*/  HADD2.F32 R241, -RZ, R243.reuse.H0_H0 ;  /* 0x200000f3fff17230 */ /* 0x100fe40000004100 */
        /* <DEDUP_REMOVED lines=29> */
[----:B----4-:R-:W-:Y:S01]  /*9c00*/  FFMA R88, R197, UR45, R88 ;  /* 0x0000002dc5587c23 */ /* 0x010fe20008000058 */
[----:B------:R-:W-:Y:S01]  /*9c10*/  FFMA R89, R220, UR45, R89 ;  /* 0x0000002ddc597c23 */ /* 0x000fe20008000059 */
[----:B--2---:R-:W-:Y:S01]  /*9c20*/  FFMA R90, R219, UR45, R90 ;  /* 0x0000002ddb5a7c23 */ /* 0x004fe2000800005a */
[----:B------:R-:W-:Y:S01]  /*9c30*/  FFMA R91, R184, UR45, R91 ;  /* 0x0000002db85b7c23 */ /* 0x000fe2000800005b */
[----:B---3--:R-:W-:Y:S01]  /*9c40*/  FFMA R92, R187, UR45, R92 ;  /* 0x0000002dbb5c7c23 */ /* 0x008fe2000800005c */
[----:B------:R-:W-:Y:S01]  /*9c50*/  FFMA R93, R222, UR45, R93 ;  /* 0x0000002dde5d7c23 */ /* 0x000fe2000800005d */
[----:B------:R-:W-:Y:S01]  /*9c60*/  FFMA R94, R221, UR45, R94 ;  /* 0x0000002ddd5e7c23 */ /* 0x000fe2000800005e */
[----:B------:R-:W-:Y:S01]  /*9c70*/  FFMA R95, R198, UR45, R95 ;  /* 0x0000002dc65f7c23 */ /* 0x000fe2000800005f */
[----:B------:R-:W-:Y:S01]  /*9c80*/  F2FP.SATFINITE.E4M3.F32.PACK_AB_MERGE_C R90, R91, R90, RZ ;  /* 0x0000005a5b5a723e */ /* 0x000fe200048070ff */
[----:B------:R-:W-:Y:S01]  /*9c90*/  FFMA R96, R199, UR45, R96 ;  /* 0x0000002dc7607c23 */ /* 0x000fe20008000060 */
[----:B------:R-:W-:Y:S01]  /*9ca0*/  FFMA R97, R224, UR45, R97 ;  /* 0x0000002de0617c23 */ /* 0x000fe20008000061 */
[----:B------:R-:W-:Y:S01]  /*9cb0*/  FFMA R98, R223, UR45, R98 ;  /* 0x0000002ddf627c23 */ /* 0x000fe20008000062 */
[----:B------:R-:W-:Y:S01]  /*9cc0*/  F2FP.SATFINITE.E4M3.F32.PACK_AB_MERGE_C R94, R95, R94, RZ ;  /* 0x0000005e5f5e723e */ /* 0x000fe200048070ff */
[----:B------:R-:W-:Y:S01]  /*9cd0*/  FFMA R99, R186, UR45, R99 ;  /* 0x0000002dba637c23 */ /* 0x000fe20008000063 */
[----:B------:R-:W-:Y:S01]  /*9ce0*/  F2FP.SATFINITE.E4M3.F32.PACK_AB_MERGE_C R88, R89, R88, R90 ;  /* 0x000000585958723e */ /* 0x000fe2000480705a */
[----:B------:R-:W-:Y:S01]  /*9cf0*/  FFMA R100, R165, UR45, R100 ;  /* 0x0000002da5647c23 */ /* 0x000fe20008000064 */
[----:B------:R-:W-:Y:S01]  /*9d00*/  F2FP.SATFINITE.E4M3.F32.PACK_AB_MERGE_C R89, R93, R92, R94 ;  /* 0x0000005c5d59723e */ /* 0x000fe2000480705e */
[----:B------:R-:W-:Y:S01]  /*9d10*/  FFMA R101, R226, UR45, R101 ;  /* 0x0000002de2657c23 */ /* 0x000fe20008000065 */
[----:B------:R-:W-:Y:S01]  /*9d20*/  F2FP.SATFINITE.E4M3.F32.PACK_AB_MERGE_C R98, R99, R98, RZ ;  /* 0x000000626362723e */ /* 0x000fe200048070ff */
[----:B------:R-:W-:Y:S01]  /*9d30*/  FFMA R102, R225, UR45, R102 ;  /* 0x0000002de1667c23 */ /* 0x000fe20008000066 */
[----:B------:R-:W-:Y:S01]  /*9d40*/  FFMA R103, R200, UR45, R103 ;  /* 0x0000002dc8677c23 */ /* 0x000fe20008000067 */
[----:B------:R-:W-:Y:S01]  /*9d50*/  FFMA R72, R201, UR45, R72 ;  /* 0x0000002dc9487c23 */ /* 0x000fe20008000048 */
[----:B------:R-:W-:Y:S01]  /*9d60*/  F2FP.SATFINITE.E4M3.F32.PACK_AB_MERGE_C R90, R97, R96, R98 ;  /* 0x00000060615a723e */ /* 0x000fe20004807062 */
[----:B------:R-:W-:Y:S01]  /*9d70*/  FFMA R73, R228, UR45, R73 ;  /* 0x0000002de4497c23 */ /* 0x000fe20008000049 */
[----:B------:R-:W-:Y:S01]  /*9d80*/  FFMA R74, R227, UR45, R74 ;  /* 0x0000002de34a7c23 */ /* 0x000fe2000800004a */
[----:B------:R-:W-:Y:S01]  /*9d90*/  F2FP.SATFINITE.E4M3.F32.PACK_AB_MERGE_C R91, R103, R102, RZ ;  /* 0x00000066675b723e */ /* 0x000fe200048070ff */
[----:B------:R-:W-:Y:S01]  /*9da0*/  FFMA R75, R188, UR45, R75 ;  /* 0x0000002dbc4b7c23 */ /* 0x000fe2000800004b */
[----:B------:R-:W-:Y:S01]  /*9db0*/  FFMA R76, R189, UR45, R76 ;  /* 0x0000002dbd4c7c23 */ /* 0x000fe2000800004c */
        /* <DEDUP_REMOVED lines=32> */
[----:B------:R1:W-:Y:S01]  /*9fc0*/  STS.128 [R146+UR6+0x8180], R88 ;  /* 0x0081805892007988 */ /* 0x0003e20008000c06 */
        /* <DEDUP_REMOVED lines=66> */
[----:B------:R-:W-:Y:S01]  /*a3f0*/  F2FP.SATFINITE.E4M3.F32.PACK_AB_MERGE_C R26, R27, R26, RZ ;  /* 0x0000001a1b1a723e */ /* 0x000fe200048070ff */
[----:B------:R-:W-:Y:S01]  /*a400*/  FFMA R18, R143, UR45, R18 ;  /* 0x0000002d8f127c23 */ /* 0x000fe20008000012 */
[----:B------:R-:W-:Y:S01]  /*a410*/  F2FP.SATFINITE.E4M3.F32.PACK_AB_MERGE_C R30, R31, R30, RZ ;  /* 0x0000001e1f1e723e */ /* 0x000fe200048070ff */
[----:B------:R-:W-:Y:S01]  /*a420*/  FFMA R19, R142, UR45, R19 ;  /* 0x0000002d8e137c23 */ /* 0x000fe20008000013 */
[----:B------:R-:W-:Y:S02]  /*a430*/  F2FP.SATFINITE.E4M3.F32.PACK_AB_MERGE_C R24, R25, R24, R26 ;  /* 0x000000181918723e */ /* 0x000fe4000480701a */
[----:B------:R-:W-:Y:S02]  /*a440*/  F2FP.SATFINITE.E4M3.F32.PACK_AB_MERGE_C R25, R29, R28, R30 ;  /* 0x0000001c1d19723e */ /* 0x000fe4000480701e */
[----:B------:R-:W-:Y:S02]  /*a450*/  F2FP.SATFINITE.E4M3.F32.PACK_AB_MERGE_C R43, R55, R54, RZ ;  /* 0x00000036372b723e */ /* 0x000fe400048070ff */
[----:B------:R-:W-:Y:S02]  /*a460*/  F2FP.SATFINITE.E4M3.F32.PACK_AB_MERGE_C R34, R35, R34, RZ ;  /* 0x000000222322723e */ /* 0x000fe400048070ff */
[----:B------:R-:W-:Y:S02]  /*a470*/  F2FP.SATFINITE.E4M3.F32.PACK_AB_MERGE_C R27, R39, R38, RZ ;  /* 0x00000026271b723e */ /* 0x000fe400048070ff */
[----:B------:R-:W-:Y:S02]  /*a480*/  F2FP.SATFINITE.E4M3.F32.PACK_AB_MERGE_C R20, R7, R6, RZ ;  /* 0x000000060714723e */ /* 0x000fe400048070ff */
[----:B------:R-:W-:Y:S02]  /*a490*/  F2FP.SATFINITE.E4M3.F32.PACK_AB_MERGE_C R21, R11, R10, RZ ;  /* 0x0000000a0b15723e */ /* 0x000fe400048070ff */
[----:B------:R-:W-:Y:S02]  /*a4a0*/  F2FP.SATFINITE.E4M3.F32.PACK_AB_MERGE_C R28, R15, R14, RZ ;  /* 0x0000000e0f1c723e */ /* 0x000fe400048070ff */
[----:B------:R-:W-:Y:S02]  /*a4b0*/  F2FP.SATFINITE.E4M3.F32.PACK_AB_MERGE_C R18, R19, R18, RZ ;  /* 0x000000121312723e */ /* 0x000fe400048070ff */
[----:B------:R-:W-:Y:S02]  /*a4c0*/  F2FP.SATFINITE.E4M3.F32.PACK_AB_MERGE_C R43, R53, R52, R43 ;  /* 0x00000034352b723e */ /* 0x000fe4000480702b */
[----:B------:R-:W-:Y:S02]  /*a4d0*/  F2FP.SATFINITE.E4M3.F32.PACK_AB_MERGE_C R26, R33, R32, R34 ;  /* 0x00000020211a723e */ /* 0x000fe40004807022 */
[----:B------:R-:W-:Y:S01]  /*a4e0*/  F2FP.SATFINITE.E4M3.F32.PACK_AB_MERGE_C R27, R37, R36, R27 ;  /* 0x00000024251b723e */ /* 0x000fe2000480701b */
[----:B------:R1:W-:Y:S01]  /*a4f0*/  STS.128 [R146+UR6+0x9980], R40 ;  /* 0x0099802892007988 */ /* 0x0003e20008000c06 */
[----:B------:R-:W-:Y:S02]  /*a500*/  F2FP.SATFINITE.E4M3.F32.PACK_AB_MERGE_C R20, R3, R0, R20 ;  /* 0x000000000314723e */ /* 0x000fe40004807014 */
[----:B------:R-:W-:Y:S02]  /*a510*/  F2FP.SATFINITE.E4M3.F32.PACK_AB_MERGE_C R21, R5, R4, R21 ;  /* 0x000000040515723e */ /* 0x000fe40004807015 */
[----:B------:R-:W-:Y:S02]  /*a520*/  F2FP.SATFINITE.E4M3.F32.PACK_AB_MERGE_C R22, R9, R8, R28 ;  /* 0x000000080916723e */ /* 0x000fe4000480701c */
[----:B------:R-:W-:Y:S01]  /*a530*/  F2FP.SATFINITE.E4M3.F32.PACK_AB_MERGE_C R23, R13, R12, R18 ;  /* 0x0000000c0d17723e */ /* 0x000fe20004807012 */
[----:B------:R1:W-:Y:S08]  /*a540*/  STS.128 [R146+UR6+0xa180], R24 ;  /* 0x00a1801892007988 */ /* 0x0003f00008000c06 */
[----:B------:R1:W-:Y:S01]  /*a550*/  STS.128 [R146+UR6+0xa980], R20 ;  /* 0x00a9801492007988 */ /* 0x0003e20008000c06 */
[----:B------:R-:W-:Y:S01]  /*a560*/  @!PT LDS RZ, [RZ] ;  /* 0x00000000fffff984 */ /* 0x000fe20000000800 */
[----:B------:R-:W-:Y:S01]  /*a570*/  @!PT LDS RZ, [RZ] ;  /* 0x00000000fffff984 */ /* 0x000fe20000000800 */
[----:B------:R-:W-:Y:S01]  /*a580*/  @!PT LDS RZ, [RZ] ;  /* 0x00000000fffff984 */ /* 0x000fe20000000800 */
[----:B------:R-:W-:Y:S01]  /*a590*/  @!PT LDS RZ, [RZ] ;  /* 0x00000000fffff984 */ /* 0x000fe20000000800 */
[----:B------:R2:W-:Y:S07]  /*a5a0*/  MEMBAR.ALL.CTA ;  /* 0x0000000000007992 */ /* 0x0005ee0000008000 */
[----:B--2---:R-:W2:Y:S02]  /*a5b0*/  FENCE.VIEW.ASYNC.S ;  /* 0x00000000000073c6 */ /* 0x004ea40000000000 */
[----:B--2---:R-:W-:Y:S06]  /*a5c0*/  BAR.SYNC.DEFER_BLOCKING 0x1, 0x80 ;  /* 0x0042000000007b1d */ /* 0x004fec0000010000 */
[----:B------:R-:W-:Y:S05]  /*a5d0*/  @P0 BRA `(.L_x_103) ;  /* 0x0000000000f80947 */ /* 0x000fea0003800000 */
[----:B------:R-:W2:Y:S01]  /*a5e0*/  LDL.LU R161, [R1+0x50] ;  /* 0x0000500001a17983 */ /* 0x000ea20000300800 */
[----:B------:R-:W3:Y:S01]  /*a5f0*/  LDCU.64 UR70, c[0x0][0x348] ;  /* 0x00006900ff4677ac */ /* 0x000ee20008000a00 */
[----:B------:R-:W-:Y:S02]  /*a600*/  UIMAD UR21, UR62, 0xb0, URZ ;  /* 0x000000b03e1578a4 */ /* 0x000fe4000f8e02ff */
[----:B------:R-:W-:Y:S01]  /*a610*/  USHF.L.U32 UR22, UR63, 0x7, URZ ;  /* 0x000000073f167899 */ /* 0x000fe200080006ff */
[----:B------:R-:W-:Y:S01]  /*a620*/  UMOV UR23, UR36 ;  /* 0x0000002400177c82 */ /* 0x000fe20008000000 */
[----:B------:R-:W-:Y:S01]  /*a630*/  UIADD3 UR17, UPT, UPT, UR21, 0x10, URZ ;  /* 0x0000001015117890 */ /* 0x000fe2000fffe0ff */
[----:B------:R-:W-:Y:S01]  /*a640*/  UMOV UR19, UR36 ;  /* 0x0000002400137c82 */ /* 0x000fe20008000000 */
[----:B------:R-:W-:Y:S03]  /*a650*/  UIADD3 UR13, UPT, UPT, UR21, 0x20, URZ ;  /* 0x00000020150d7890 */ /* 0x000fe6000fffe0ff */
[----:B------:R-:W-:Y:S01]  /*a660*/  UMOV UR18, UR22 ;  /* 0x0000001600127c82 */ /* 0x000fe20008000000 */
[----:B------:R-:W-:Y:S01]  /*a670*/  UMOV UR15, UR36 ;  /* 0x00000024000f7c82 */ /* 0x000fe20008000000 */
[----:B------:R-:W-:Y:S01]  /*a680*/  UMOV UR14, UR22 ;  /* 0x00000016000e7c82 */ /* 0x000fe20008000000 */
[----:B------:R-:W-:Y:S01]  /*a690*/  UIADD3 UR9, UPT, UPT, UR21, 0x30, URZ ;  /* 0x0000003015097890 */ /* 0x000fe2000fffe0ff */
[----:B------:R-:W-:Y:S01]  /*a6a0*/  UMOV UR11, UR36 ;  /* 0x00000024000b7c82 */ /* 0x000fe20008000000 */
[----:B------:R-:W-:Y:S01]  /*a6b0*/  UMOV UR10, UR22 ;  /* 0x00000016000a7c82 */ /* 0x000fe20008000000 */
[----:B------:R-:W-:Y:S01]  /*a6c0*/  UMOV UR7, UR36 ;  /* 0x0000002400077c82 */ /* 0x000fe20008000000 */
[----:B------:R-:W-:Y:S01]  /*a6d0*/  UMOV UR6, UR22 ;  /* 0x0000001600067c82 */ /* 0x000fe20008000000 */
[----:B------:R-:W-:Y:S01]  /*a6e0*/  UIADD3 UR25, UPT, UPT, UR21, 0x50, URZ ;  /* 0x0000005015197890 */ /* 0x000fe2000fffe0ff */
        /* <DEDUP_REMOVED lines=11> */
[----:B------:R-:W-:Y:S02]  /*a7a0*/  UIADD3 UR69, UPT, UPT, UR21, 0x90, URZ ;  /* 0x0000009015457890 */ /* 0x000fe4000fffe0ff */
[----:B------:R-:W-:Y:S01]  /*a7b0*/  UIADD3 UR73, UPT, UPT, UR21, 0xa0, URZ ;  /* 0x000000a015497890 */ /* 0x000fe2000fffe0ff */
[----:B------:R-:W-:Y:S01]  /*a7c0*/  UMOV UR75, UR36 ;  /* 0x00000024004b7c82 */ /* 0x000fe20008000000 */
[----:B------:R-:W-:Y:S01]  /*a7d0*/  UMOV UR74, UR22 ;  /* 0x00000016004a7c82 */ /* 0x000fe20008000000 */
[----:B--2---:R-:W-:Y:S01]  /*a7e0*/  R2UR UR5, R161 ;  /* 0x00000000a10572ca */ /* 0x004fe200000e0000 */
[----:B---3--:R-:W-:Y:S03]  /*a7f0*/  UIADD3 UR76, UP0, UPT, UR70, 0x680, URZ ;  /* 0x00000680464c7890 */ /* 0x008fe6000ff1e0ff */
[----:B------:R-:W-:Y:S01]  /*a800*/  UMOV UR70, UR22 ;  /* 0x0000001600467c82 */ /* 0x000fe20008000000 */
[----:B------:R-:W-:Y:S03]  /*a810*/  UIADD3.X UR77, UPT, UPT, URZ, UR71, URZ, UP0, !UPT ;  /* 0x00000047ff4d7290 */ /* 0x000fe600087fe4ff */
[----:B------:R-:W-:Y:S05]  /*a820*/  UMOV UR71, UR36 ;  /* 0x0000002400477c82 */ /* 0x000fea0008000000 */
[----:B------:R-:W-:Y:S02]  /*a830*/  UIADD3 UR20, UPT, UPT, UR5, 0x5980, URZ ;  /* 0x0000598005147890 */ /* 0x000fe4000fffe0ff */
[----:B------:R-:W-:Y:S02]  /*a840*/  UIADD3 UR16, UPT, UPT, UR5, 0x6180, URZ ;  /* 0x0000618005107890 */ /* 0x000fe4000fffe0ff */
[----:B------:R-:W-:Y:S02]  /*a850*/  UIADD3 UR12, UPT, UPT, UR5, 0x6980, URZ ;  /* 0x00006980050c7890 */ /* 0x000fe4000fffe0ff */
[----:B------:R-:W-:Y:S02]  /*a860*/  UIADD3 UR8, UPT, UPT, UR5, 0x7180, URZ ;  /* 0x0000718005087890 */ /* 0x000fe4000fffe0ff */
[----:B------:R-:W-:Y:S01]  /*a870*/  UIADD3 UR4, UPT, UPT, UR5, 0x7980, URZ ;  /* 0x0000798005047890 */ /* 0x000fe2000fffe0ff */
[----:B------:R2:W-:Y:S01]  /*a880*/  UTMASTG.3D [UR20], [UR76] ;  /* 0x000000144c0073b5 */ /* 0x0005e20008010000 */
[----:B------:R-:W-:Y:S02]  /*a890*/  UIADD3 UR24, UPT, UPT, UR5, 0x8180, URZ ;  /* 0x0000818005187890 */ /* 0x000fe4000fffe0ff */
[----:B------:R-:W-:Y:S02]  /*a8a0*/  UIADD3 UR28, UPT, UPT, UR5, 0x8980, URZ ;  /* 0x00008980051c7890 */ /* 0x000fe4000fffe0ff */
[----:B------:R-:W-:Y:S02]  /*a8b0*/  UIADD3 UR32, UPT, UPT, UR5, 0x9180, URZ ;  /* 0x0000918005207890 */ /* 0x000fe4000fffe0ff */
[----:B------:R-:W-:Y:S01]  /*a8c0*/  UIADD3 UR64, UPT, UPT, UR5, 0x9980, URZ ;  /* 0x0000998005407890 */ /* 0x000fe2000fffe0ff */
[----:B------:R2:W-:Y:S01]  /*a8d0*/  UTMASTG.3D [UR16], [UR76] ;  /* 0x000000104c0073b5 */ /* 0x0005e20008010000 */
[----:B------:R-:W-:Y:S02]  /*a8e0*/  UIADD3 UR68, UPT, UPT, UR5, 0xa180, URZ ;  /* 0x0000a18005447890 */ /* 0x000fe4000fffe0ff */
[----:B------:R-:W-:Y:S02]  /*a8f0*/  UIADD3 UR72, UPT, UPT, UR5, 0xa980, URZ ;  /* 0x0000a98005487890 */ /* 0x000fe4000fffe0ff */
[----:B------:R-:W-:Y:S01]  /*a900*/  UIADD3 UR5, UPT, UPT, UR21, 0x40, URZ ;  /* 0x0000004015057890 */ /* 0x000fe2000fffe0ff */
[----:B------:R2:W-:Y:S01]  /*a910*/  UTMASTG.3D [UR12], [UR76] ;  /* 0x0000000c4c0073b5 */ /* 0x0005e20008010000 */
[----:B------:R2:W-:Y:S07]  /*a920*/  UTMASTG.3D [UR8], [UR76] ;  /* 0x000000084c0073b5 */ /* 0x0005ee0008010000 */
[----:B------:R2:W-:Y:S01]  /*a930*/  UTMASTG.3D [UR4], [UR76] ;  /* 0x000000044c0073b5 */ /* 0x0005e20008010000 */
[----:B------:R2:W-:Y:S01]  /*a940*/  UTMASTG.3D [UR24], [UR76] ;  /* 0x000000184c0073b5 */ /* 0x0005e20008010000 */
[----:B------:R2:W-:Y:S01]  /*a950*/  UTMASTG.3D [UR28], [UR76] ;  /* 0x0000001c4c0073b5 */ /* 0x0005e20008010000 */
[----:B------:R2:W-:Y:S01]  /*a960*/  UTMASTG.3D [UR32], [UR76] ;  /* 0x000000204c0073b5 */ /* 0x0005e20008010000 */
[----:B------:R2:W-:Y:S01]  /*a970*/  UTMASTG.3D [UR64], [UR76] ;  /* 0x000000404c0073b5 */ /* 0x0005e20008010000 */
[----:B------:R2:W-:Y:S01]  /*a980*/  UTMASTG.3D [UR68], [UR76] ;  /* 0x000000444c0073b5 */ /* 0x0005e20008010000 */
[----:B------:R2:W-:Y:S01]  /*a990*/  UTMASTG.3D [UR72], [UR76] ;  /* 0x000000484c0073b5 */ /* 0x0005e20008010000 */
[----:B------:R0:W-:Y:S01]  /*a9a0*/  UTMACMDFLUSH ;  /* 0x00000000000079b7 */ /* 0x0001e20000000000 */
[----:B--2---:R-:W-:Y:S04]  /*a9b0*/  DEPBAR.LE SB0, 0x0 ;  /* 0x000080000000791a */ /* 0x004fe80000000000 */
.L_x_103:
[----:B------:R-:W-:Y:S05]  /*a9c0*/  BSYNC.RECONVERGENT B0 ;  /* 0x0000000000007941 */ /* 0x000fea0003800200 */
.L_x_102:
[----:B------:R-:W2:Y:S01]  /*a9d0*/  LDL.LU R7, [R1+0x6c] ;  /* 0x00006c0001077983 */ /* 0x000ea20000300800 */
[----:B------:R-:W-:Y:S02]  /*a9e0*/  UIADD3 UR62, UPT, UPT, UR42, UR46, URZ ;  /* 0x0000002e2a3e7290 */ /* 0x000fe4000fffe0ff */
[----:B------:R-:W-:Y:S01]  /*a9f0*/  UIADD3 UR63, UPT, UPT, UR43, UR47, URZ ;  /* 0x0000002f2b3f7290 */ /* 0x000fe2000fffe0ff */
[----:B------:R-:W3:Y:S04]  /*aa00*/  LDL.LU R6, [R1+0x58] ;  /* 0x0000580001067983 */ /* 0x000ee80000300800 */
[----:B------:R-:W4:Y:S04]  /*aa10*/  LDL.LU R5, [R1+0x64] ;  /* 0x0000640001057983 */ /* 0x000f280000300800 */
[----:B------:R-:W4:Y:S04]  /*aa20*/  LDL.LU R4, [R1+0x68] ;  /* 0x0000680001047983 */ /* 0x000f280000300800 */
[----:B------:R-:W2:Y:S01]  /*aa30*/  LDL R3, [R1+0x5c] ;  /* 0x00005c0001037983 */ /* 0x000ea20000100800 */
[----:B------:R-:W-:Y:S01]  /*aa40*/  BAR.SYNC.DEFER_BLOCKING 0x1, 0x80 ;  /* 0x0042000000007b1d */ /* 0x000fe20000010000 */
[----:B--2---:R-:W-:Y:S02]  /*aa50*/  R2UR UR36, R3 ;  /* 0x00000000032472ca */ /* 0x004fe400000e0000 */
[----:B------:R-:W-:Y:S02]  /*aa60*/  R2UR UR4, R7 ;  /* 0x00000000070472ca */ /* 0x000fe400000e0000 */
[----:B---3--:R-:W-:Y:S02]  /*aa70*/  R2UR UR5, R6 ;  /* 0x00000000060572ca */ /* 0x008fe400000e0000 */
[----:B----4-:R-:W-:Y:S02]  /*aa80*/  R2UR UR8, R5 ;  /* 0x00000000050872ca */ /* 0x010fe400000e0000 */
[----:B------:R-:W-:Y:S07]  /*aa90*/  R2UR UR7, R4 ;  /* 0x00000000040772ca */ /* 0x000fee00000e0000 */
[----:B------:R-:W-:Y:S02]  /*aaa0*/  UISETP.NE.AND UP2, UPT, UR4, URZ, UPT ;  /* 0x000000ff0400728c */ /* 0x000fe4000bf45270 */
[----:B------:R-:W-:Y:S02]  /*aab0*/  UIADD3 UR4, UPT, UPT, UR44, 0x1, URZ ;  /* 0x000000012c047890 */ /* 0x000fe4000fffe0ff */
[----:B------:R-:W-:Y:S02]  /*aac0*/  UISETP.NE.AND UP0, UPT, UR5, 0x2, UPT ;  /* 0x000000020500788c */ /* 0x000fe4000bf05270 */
[----:B------:R-:W-:Y:S02]  /*aad0*/  UISETP.NE.AND UP1, UPT, UR4, 0x2, UPT ;  /* 0x000000020400788c */ /* 0x000fe4000bf25270 */
[----:B------:R-:W-:Y:S02]  /*aae0*/  USEL UR6, URZ, 0x1, UP0 ;  /* 0x00000001ff067887 */ /* 0x000fe40008000000 */
[----:B------:R-:W-:Y:S02]  /*aaf0*/  USEL UR16, UR5, URZ, UP0 ;  /* 0x000000ff05107287 */ /* 0x000fe40008000000 */
[----:B------:R-:W-:Y:S02]  /*ab00*/  USEL UR5, URZ, 0x1, UP1 ;  /* 0x00000001ff057887 */ /* 0x000fe40008800000 */
[----:B------:R-:W-:Y:S02]  /*ab10*/  ULOP3.LUT UR8, UR8, UR6, URZ, 0x3c, !UPT ;  /* 0x0000000608087292 */ /* 0x000fe4000f8e3cff */
[----:B------:R-:W-:Y:S02]  /*ab20*/  ULOP3.LUT UR7, UR7, UR5, URZ, 0x3c, !UPT ;  /* 0x0000000507077292 */ /* 0x000fe4000f8e3cff */
[----:B------:R-:W-:Y:S02]  /*ab30*/  USEL UR44, UR4, URZ, UP1 ;  /* 0x000000ff042c7287 */ /* 0x000fe40008800000 */
[----:B------:R-:W-:Y:S02]  /*ab40*/  IMAD.U32 R4, RZ, RZ, UR8 ;  /* 0x00000008ff047e24 */ /* 0x000fe4000f8e00ff */
[----:B------:R-:W-:Y:S03]  /*ab50*/  IMAD.U32 R3, RZ, RZ, UR7 ;  /* 0x00000007ff037e24 */ /* 0x000fe6000f8e00ff */
[----:B------:R3:W-:Y:S04]  /*ab60*/  STL [R1+0x64], R4 ;  /* 0x0000640401007387 */ /* 0x0007e80000100800 */
[----:B------:R3:W-:Y:S01]  /*ab70*/  STL [R1+0x68], R3 ;  /* 0x0000680301007387 */ /* 0x0007e20000100800 */
[----:B------:R-:W-:Y:S05]  /*ab80*/  BRA.U UP2, `(.L_x_104) ;  /* 0xffffffa102487547 */ /* 0x000fea000b83ffff */
[----:B------:R-:W-:Y:S05]  /*ab90*/  EXIT ;  /* 0x000000000000794d */ /* 0x000fea0003800000 */
.L_x_20:
[----:B--2---:R2:W3:Y:S02]  /*aba0*/  SYNCS.PHASECHK.TRANS64.TRYWAIT P0, [R3+URZ+0x100], R2 ;  /* 0x00010002030075a7 */ /* 0x0044e400080011ff */
[----:B---3--:R-:W-:Y:S05]  /*abb0*/  @!P0 NANOSLEEP.SYNCS 0x989680 ;  /* 0x009896800000895d */ /* 0x008fea0003900000 */
[----:B------:R-:W3:Y:S02]  /*abc0*/  @!P0 SYNCS.PHASECHK.TRANS64 P0, [R3+URZ+0x100], R2 ;  /* 0x00010002030085a7 */ /* 0x000ee400080010ff */
[----:B---3--:R-:W-:Y:S05]  /*abd0*/  @!P0 BRA `(.L_x_20) ;  /* 0xfffffffc00f08947 */ /* 0x008fea000383ffff */
[----:B------:R-:W-:Y:S05]  /*abe0*/  BRA `(.L_x_105) ;  /* 0xffffff6800c07947 */ /* 0x000fea000383ffff */
.L_x_23:
[----:B-1----:R-:W-:Y:S07]  /*abf0*/  MOV R0, UR33 ;  /* 0x0000002100007c02 */ /* 0x002fee0008000f00 */
.L_x_106:
[----:B-1----:R1:W2:Y:S02]  /*ac00*/  SYNCS.PHASECHK.TRANS64.TRYWAIT P0, [R0+URZ+0x48], R3 ;  /* 0x00004803000075a7 */ /* 0x0022a400080011ff */
[----:B--2---:R-:W-:Y:S05]  /*ac10*/  @!P0 NANOSLEEP.SYNCS 0x989680 ;  /* 0x009896800000895d */ /* 0x004fea0003900000 */
[----:B------:R-:W2:Y:S02]  /*ac20*/  @!P0 SYNCS.PHASECHK.TRANS64 P0, [R0+URZ+0x48], R3 ;  /* 0x00004803000085a7 */ /* 0x000ea400080010ff */
[----:B--2---:R-:W-:Y:S05]  /*ac30*/  @!P0 BRA `(.L_x_106) ;  /* 0xfffffffc00f08947 */ /* 0x004fea000383ffff */
[----:B------:R-:W-:Y:S05]  /*ac40*/  BRA `(.L_x_22) ;  /* 0xffffff6c00087947 */ /* 0x000fea000383ffff */
.L_x_29:
[----:B-1----:R-:W-:Y:S07]  /*ac50*/  MOV R0, UR17 ;  /* 0x0000001100007c02 */ /* 0x002fee0008000f00 */
.L_x_107:
[----:B-1----:R1:W2:Y:S02]  /*ac60*/  SYNCS.PHASECHK.TRANS64.TRYWAIT P0, [R0+URZ+0x48], R3 ;  /* 0x00004803000075a7 */ /* 0x0022a400080011ff */
[----:B--2---:R-:W-:Y:S05]  /*ac70*/  @!P0 NANOSLEEP.SYNCS 0x989680 ;  /* 0x009896800000895d */ /* 0x004fea0003900000 */
[----:B------:R-:W2:Y:S02]  /*ac80*/  @!P0 SYNCS.PHASECHK.TRANS64 P0, [R0+URZ+0x48], R3 ;  /* 0x00004803000085a7 */ /* 0x000ea400080010ff */
[----:B--2---:R-:W-:Y:S05]  /*ac90*/  @!P0 BRA `(.L_x_107) ;  /* 0xfffffffc00f08947 */ /* 0x004fea000383ffff */
[----:B------:R-:W-:Y:S05]  /*aca0*/  BRA `(.L_x_28) ;  /* 0xffffff6c00b07947 */ /* 0x000fea000383ffff */
.L_x_33:
[----:B-1----:R1:W2:Y:S02]  /*acb0*/  SYNCS.PHASECHK.TRANS64.TRYWAIT P0, [R3+URZ+0xb0], R0 ;  /* 0x0000b000030075a7 */ /* 0x0022a400080011ff */
[----:B--2---:R-:W-:Y:S05]  /*acc0*/  @!P0 NANOSLEEP.SYNCS 0x989680 ;  /* 0x009896800000895d */ /* 0x004fea0003900000 */
[----:B------:R-:W2:Y:S02]  /*acd0*/  @!P0 SYNCS.PHASECHK.TRANS64 P0, [R3+URZ+0xb0], R0 ;  /* 0x0000b000030085a7 */ /* 0x000ea400080010ff */
[----:B--2---:R-:W-:Y:S05]  /*ace0*/  @!P0 BRA `(.L_x_33) ;  /* 0xfffffffc00f08947 */ /* 0x004fea000383ffff */
[----:B------:R-:W-:Y:S05]  /*acf0*/  BRA `(.L_x_108) ;  /* 0xffffff7000407947 */ /* 0x000fea000383ffff */
.L_x_37:
[----:B-1----:R-:W-:-:S07]  /*ad00*/  MOV R0, UR5 ;  /* 0x0000000500007c02 */ /* 0x002fce0008000f00 */
.L_x_109:
[----:B-1----:R1:W2:Y:S02]  /*ad10*/  SYNCS.PHASECHK.TRANS64.TRYWAIT P0, [R0+URZ], R3 ;  /* 0x00000003000075a7 */ /* 0x0022a400080011ff */
[----:B--2---:R-:W-:Y:S05]  /*ad20*/  @!P0 NANOSLEEP.SYNCS 0x989680 ;  /* 0x009896800000895d */ /* 0x004fea0003900000 */
[----:B------:R-:W2:Y:S02]  /*ad30*/  @!P0 SYNCS.PHASECHK.TRANS64 P0, [R0+URZ], R3 ;  /* 0x00000003000085a7 */ /* 0x000ea400080010ff */
[----:B--2---:R-:W-:Y:S05]  /*ad40*/  @!P0 BRA `(.L_x_109) ;  /* 0xfffffffc00f08947 */ /* 0x004fea000383ffff */
[----:B------:R-:W-:Y:S05]  /*ad50*/  BRA `(.L_x_110) ;  /* 0xffffff7400c87947 */ /* 0x000fea000383ffff */
.L_x_38:
[----:B------:R-:W-:-:S07]  /*ad60*/  MOV R0, UR5 ;  /* 0x0000000500007c02 */ /* 0x000fce0008000f00 */
.L_x_111:
[----:B-1----:R1:W2:Y:S02]  /*ad70*/  SYNCS.PHASECHK.TRANS64.TRYWAIT P0, [R0+URZ], R3 ;  /* 0x00000003000075a7 */ /* 0x0022a400080011ff */
[----:B--2---:R-:W-:Y:S05]  /*ad80*/  @!P0 NANOSLEEP.SYNCS 0x989680 ;  /* 0x009896800000895d */ /* 0x004fea0003900000 */
[----:B------:R-:W2:Y:S02]  /*ad90*/  @!P0 SYNCS.PHASECHK.TRANS64 P0, [R0+URZ], R3 ;  /* 0x00000003000085a7 */ /* 0x000ea400080010ff */
[----:B--2---:R-:W-:Y:S05]  /*ada0*/  @!P0 BRA `(.L_x_111) ;  /* 0xfffffffc00f08947 */ /* 0x004fea000383ffff */
[----:B------:R-:W-:Y:S05]  /*adb0*/  BRA `(.L_x_112) ;  /* 0xffffff7400d47947 */ /* 0x000fea000383ffff */
.L_x_39:
[----:B------:R-:W-:-:S07]  /*adc0*/  MOV R0, UR5 ;  /* 0x0000000500007c02 */ /* 0x000fce0008000f00 */
.L_x_113:
[----:B-1----:R1:W2:Y:S02]  /*add0*/  SYNCS.PHASECHK.TRANS64.TRYWAIT P0, [R0+URZ], R3 ;  /* 0x00000003000075a7 */ /* 0x0022a400080011ff */
[----:B--2---:R-:W-:Y:S05]  /*ade0*/  @!P0 NANOSLEEP.SYNCS 0x989680 ;  /* 0x009896800000895d */ /* 0x004fea0003900000 */
[----:B------:R-:W2:Y:S02]  /*adf0*/  @!P0 SYNCS.PHASECHK.TRANS64 P0, [R0+URZ], R3 ;  /* 0x00000003000085a7 */ /* 0x000ea400080010ff */
[----:B--2---:R-:W-:Y:S05]  /*ae00*/  @!P0 BRA `(.L_x_113) ;  /* 0xfffffffc00f08947 */ /* 0x004fea000383ffff */
[----:B------:R-:W-:Y:S05]  /*ae10*/  BRA `(.L_x_114) ;  /* 0xffffff7400e07947 */ /* 0x000fea000383ffff */
.L_x_40:
[----:B------:R-:W-:-:S07]  /*ae20*/  MOV R0, UR5 ;  /* 0x0000000500007c02 */ /* 0x000fce0008000f00 */
.L_x_115:
[----:B-1----:R1:W2:Y:S02]  /*ae30*/  SYNCS.PHASECHK.TRANS64.TRYWAIT P0, [R0+URZ], R3 ;  /* 0x00000003000075a7 */ /* 0x0022a400080011ff */
[----:B--2---:R-:W-:Y:S05]  /*ae40*/  @!P0 NANOSLEEP.SYNCS 0x989680 ;  /* 0x009896800000895d */ /* 0x004fea0003900000 */
[----:B------:R-:W2:Y:S02]  /*ae50*/  @!P0 SYNCS.PHASECHK.TRANS64 P0, [R0+URZ], R3 ;  /* 0x00000003000085a7 */ /* 0x000ea400080010ff */
[----:B--2---:R-:W-:Y:S05]  /*ae60*/  @!P0 BRA `(.L_x_115) ;  /* 0xfffffffc00f08947 */ /* 0x004fea000383ffff */
[----:B------:R-:W-:Y:S05]  /*ae70*/  BRA `(.L_x_116) ;  /* 0xffffff7400ec7947 */ /* 0x000fea000383ffff */
.L_x_41:
[----:B------:R-:W-:-:S07]  /*ae80*/  MOV R0, UR5 ;  /* 0x0000000500007c02 */ /* 0x000fce0008000f00 */
.L_x_117:
[----:B-1----:R1:W2:Y:S02]  /*ae90*/  SYNCS.PHASECHK.TRANS64.TRYWAIT P0, [R0+URZ], R3 ;  /* 0x00000003000075a7 */ /* 0x0022a400080011ff */
[----:B--2---:R-:W-:Y:S05]  /*aea0*/  @!P0 NANOSLEEP.SYNCS 0x989680 ;  /* 0x009896800000895d */ /* 0x004fea0003900000 */
[----:B------:R-:W2:Y:S02]  /*aeb0*/  @!P0 SYNCS.PHASECHK.TRANS64 P0, [R0+URZ], R3 ;  /* 0x00000003000085a7 */ /* 0x000ea400080010ff */
[----:B--2---:R-:W-:Y:S05]  /*aec0*/  @!P0 BRA `(.L_x_117) ;  /* 0xfffffffc00f08947 */ /* 0x004fea000383ffff */
[----:B------:R-:W-:Y:S05]  /*aed0*/  BRA `(.L_x_118) ;  /* 0xffffff7400f87947 */ /* 0x000fea000383ffff */
.L_x_42:
[----:B------:R-:W-:-:S07]  /*aee0*/  MOV R0, UR5 ;  /* 0x0000000500007c02 */ /* 0x000fce0008000f00 */
.L_x_119:
[----:B-1----:R1:W2:Y:S02]  /*aef0*/  SYNCS.PHASECHK.TRANS64.TRYWAIT P0, [R0+URZ], R3 ;  /* 0x00000003000075a7 */ /* 0x0022a400080011ff */
[----:B--2---:R-:W-:Y:S05]  /*af00*/  @!P0 NANOSLEEP.SYNCS 0x989680 ;  /* 0x009896800000895d */ /* 0x004fea0003900000 */
[----:B------:R-:W2:Y:S02]  /*af10*/  @!P0 SYNCS.PHASECHK.TRANS64 P0, [R0+URZ], R3 ;  /* 0x00000003000085a7 */ /* 0x000ea400080010ff */
[----:B--2---:R-:W-:Y:S05]  /*af20*/  @!P0 BRA `(.L_x_119) ;  /* 0xfffffffc00f08947 */ /* 0x004fea000383ffff */
[----:B------:R-:W-:Y:S05]  /*af30*/  BRA `(.L_x_120) ;  /* 0xffffff7800047947 */ /* 0x000fea000383ffff */
.L_x_43:
[----:B------:R-:W-:-:S07]  /*af40*/  MOV R0, UR5 ;  /* 0x0000000500007c02 */ /* 0x000fce0008000f00 */
.L_x_121:
[----:B-1----:R1:W2:Y:S02]  /*af50*/  SYNCS.PHASECHK.TRANS64.TRYWAIT P0, [R0+URZ], R3 ;  /* 0x00000003000075a7 */ /* 0x0022a400080011ff */
[----:B--2---:R-:W-:Y:S05]  /*af60*/  @!P0 NANOSLEEP.SYNCS 0x989680 ;  /* 0x009896800000895d */ /* 0x004fea0003900000 */
[----:B------:R-:W2:Y:S02]  /*af70*/  @!P0 SYNCS.PHASECHK.TRANS64 P0, [R0+URZ], R3 ;  /* 0x00000003000085a7 */ /* 0x000ea400080010ff */
[----:B--2---:R-:W-:Y:S05]  /*af80*/  @!P0 BRA `(.L_x_121) ;  /* 0xfffffffc00f08947 */ /* 0x004fea000383ffff */
[----:B------:R-:W-:Y:S05]  /*af90*/  BRA `(.L_x_122) ;  /* 0xffffff7800107947 */ /* 0x000fea000383ffff */
.L_x_44:
[----:B------:R-:W-:-:S07]  /*afa0*/  MOV R0, UR5 ;  /* 0x0000000500007c02 */ /* 0x000fce0008000f00 */
.L_x_123:
[----:B-1----:R1:W2:Y:S02]  /*afb0*/  SYNCS.PHASECHK.TRANS64.TRYWAIT P0, [R0+URZ], R3 ;  /* 0x00000003000075a7 */ /* 0x0022a400080011ff */
[----:B--2---:R-:W-:Y:S05]  /*afc0*/  @!P0 NANOSLEEP.SYNCS 0x989680 ;  /* 0x009896800000895d */ /* 0x004fea0003900000 */
[----:B------:R-:W2:Y:S02]  /*afd0*/  @!P0 SYNCS.PHASECHK.TRANS64 P0, [R0+URZ], R3 ;  /* 0x00000003000085a7 */ /* 0x000ea400080010ff */
[----:B--2---:R-:W-:Y:S05]  /*afe0*/  @!P0 BRA `(.L_x_123) ;  /* 0xfffffffc00f08947 */ /* 0x004fea000383ffff */
[----:B------:R-:W-:Y:S05]  /*aff0*/  BRA `(.L_x_124) ;  /* 0xffffff78001c7947 */ /* 0x000fea000383ffff */
.L_x_47:
[----:B--2---:R2:W3:Y:S02]  /*b000*/  SYNCS.PHASECHK.TRANS64.TRYWAIT P0, [R2+URZ+0xf0], R5 ;  /* 0x0000f005020075a7 */ /* 0x0044e400080011ff */
[----:B---3--:R-:W-:Y:S05]  /*b010*/  @!P0 NANOSLEEP.SYNCS 0x989680 ;  /* 0x009896800000895d */ /* 0x008fea0003900000 */
[----:B------:R-:W3:Y:S02]  /*b020*/  @!P0 SYNCS.PHASECHK.TRANS64 P0, [R2+URZ+0xf0], R5 ;  /* 0x0000f005020085a7 */ /* 0x000ee400080010ff */
[----:B---3--:R-:W-:Y:S05]  /*b030*/  @!P0 BRA `(.L_x_47) ;  /* 0xfffffffc00f08947 */ /* 0x008fea000383ffff */
[----:B------:R-:W-:Y:S05]  /*b040*/  BRA `(.L_x_125) ;  /* 0xffffff7800787947 */ /* 0x000fea000383ffff */
.L_x_48:
[----:B------:R-:W-:-:S07]  /*b050*/  MOV R2, UR5 ;  /* 0x0000000500027c02 */ /* 0x000fce0008000f00 */
.L_x_126:
[----:B--2---:R2:W3:Y:S02]  /*b060*/  SYNCS.PHASECHK.TRANS64.TRYWAIT P0, [R2+URZ+0xc0], R5 ;  /* 0x0000c005020075a7 */ /* 0x0044e400080011ff */
[----:B---3--:R-:W-:Y:S05]  /*b070*/  @!P0 NANOSLEEP.SYNCS 0x989680 ;  /* 0x009896800000895d */ /* 0x008fea0003900000 */
[----:B------:R-:W3:Y:S02]  /*b080*/  @!P0 SYNCS.PHASECHK.TRANS64 P0, [R2+URZ+0xc0], R5 ;  /* 0x0000c005020085a7 */ /* 0x000ee400080010ff */
[----:B---3--:R-:W-:Y:S05]  /*b090*/  @!P0 BRA `(.L_x_126) ;  /* 0xfffffffc00f08947 */ /* 0x008fea000383ffff */
[----:B------:R-:W-:Y:S05]  /*b0a0*/  BRA `(.L_x_127) ;  /* 0xffffff7800887947 */ /* 0x000fea000383ffff */
.L_x_49:
[----:B--2---:R2:W3:Y:S02]  /*b0b0*/  SYNCS.PHASECHK.TRANS64.TRYWAIT P1, [R2+URZ+0xb0], R5 ;  /* 0x0000b005020075a7 */ /* 0x0044e400080211ff */
[----:B---3--:R-:W-:Y:S05]  /*b0c0*/  @!P1 NANOSLEEP.SYNCS 0x989680 ;  /* 0x009896800000995d */ /* 0x008fea0003900000 */
[----:B------:R-:W3:Y:S02]  /*b0d0*/  @!P1 SYNCS.PHASECHK.TRANS64 P1, [R2+URZ+0xb0], R5 ;  /* 0x0000b005020095a7 */ /* 0x000ee400080210ff */
[----:B---3--:R-:W-:Y:S05]  /*b0e0*/  @!P1 BRA `(.L_x_49) ;  /* 0xfffffffc00f09947 */ /* 0x008fea000383ffff */
[----:B------:R-:W-:Y:S05]  /*b0f0*/  BRA `(.L_x_128) ;  /* 0xffffff7800b87947 */ /* 0x000fea000383ffff */
.L_x_52:
[----:B------:R-:W-:-:S07]  /*b100*/  MOV R0, UR5 ;  /* 0x0000000500007c02 */ /* 0x000fce0008000f00 */
.L_x_129:
[----:B--2---:R2:W3:Y:S02]  /*b110*/  SYNCS.PHASECHK.TRANS64.TRYWAIT P0, [R0+URZ+0xc0], R3 ;  /* 0x0000c003000075a7 */ /* 0x0044e400080011ff */
[----:B---3--:R-:W-:Y:S05]  /*b120*/  @!P0 NANOSLEEP.SYNCS 0x989680 ;  /* 0x009896800000895d */ /* 0x008fea0003900000 */
[----:B------:R-:W3:Y:S02]  /*b130*/  @!P0 SYNCS.PHASECHK.TRANS64 P0, [R0+URZ+0xc0], R3 ;  /* 0x0000c003000085a7 */ /* 0x000ee400080010ff */
[----:B---3--:R-:W-:Y:S05]  /*b140*/  @!P0 BRA `(.L_x_129) ;  /* 0xfffffffc00f08947 */ /* 0x008fea000383ffff */
[----:B------:R-:W-:Y:S05]  /*b150*/  BRA `(.L_x_51) ;  /* 0xffffff7c000c7947 */ /* 0x000fea000383ffff */
.L_x_59:
[----:B-1----:R1:W2:Y:S02]  /*b160*/  SYNCS.PHASECHK.TRANS64.TRYWAIT P1, [R0+URZ+0xb0], R5 ;  /* 0x0000b005000075a7 */ /* 0x0022a400080211ff */
[----:B--2---:R-:W-:Y:S05]  /*b170*/  @!P1 NANOSLEEP.SYNCS 0x989680 ;  /* 0x009896800000995d */ /* 0x004fea0003900000 */
[----:B------:R-:W2:Y:S02]  /*b180*/  @!P1 SYNCS.PHASECHK.TRANS64 P1, [R0+URZ+0xb0], R5 ;  /* 0x0000b005000095a7 */ /* 0x000ea400080210ff */
[----:B--2---:R-:W-:Y:S05]  /*b190*/  @!P1 BRA `(.L_x_59) ;  /* 0xfffffffc00f09947 */ /* 0x004fea000383ffff */
[----:B------:R-:W-:Y:S05]  /*b1a0*/  BRA `(.L_x_130) ;  /* 0xffffff80006c7947 */ /* 0x000fea000383ffff */
.L_x_60:
[----:B------:R-:W-:-:S07]  /*b1b0*/  MOV R3, UR14 ;  /* 0x0000000e00037c02 */ /* 0x000fce0008000f00 */
.L_x_131:
[----:B-1----:R1:W2:Y:S02]  /*b1c0*/  SYNCS.PHASECHK.TRANS64.TRYWAIT P0, [R3+URZ+0xe0], R0 ;  /* 0x0000e000030075a7 */ /* 0x0022a400080011ff */
[----:B--2---:R-:W-:Y:S05]  /*b1d0*/  @!P0 NANOSLEEP.SYNCS 0x989680 ;  /* 0x009896800000895d */ /* 0x004fea0003900000 */
[----:B------:R-:W2:Y:S02]  /*b1e0*/  @!P0 SYNCS.PHASECHK.TRANS64 P0, [R3+URZ+0xe0], R0 ;  /* 0x0000e000030085a7 */ /* 0x000ea400080010ff */
[----:B--2---:R-:W-:Y:S05]  /*b1f0*/  @!P0 BRA `(.L_x_131) ;  /* 0xfffffffc00f08947 */ /* 0x004fea000383ffff */
[----:B------:R-:W-:Y:S05]  /*b200*/  BRA `(.L_x_132) ;  /* 0xffffff8000a07947 */ /* 0x000fea000383ffff */
.L_x_63:
[----:B------:R-:W-:Y:S07]  /*b210*/  MOV R0, UR7 ;  /* 0x0000000700007c02 */ /* 0x000fee0008000f00 */
.L_x_133:
[----:B-1----:R1:W2:Y:S02]  /*b220*/  SYNCS.PHASECHK.TRANS64.TRYWAIT P0, [R0+URZ], R3 ;  /* 0x00000003000075a7 */ /* 0x0022a400080011ff */
[----:B--2---:R-:W-:Y:S05]  /*b230*/  @!P0 NANOSLEEP.SYNCS 0x989680 ;  /* 0x009896800000895d */ /* 0x004fea0003900000 */
[----:B------:R-:W2:Y:S02]  /*b240*/  @!P0 SYNCS.PHASECHK.TRANS64 P0, [R0+URZ], R3 ;  /* 0x00000003000085a7 */ /* 0x000ea400080010ff */
[----:B--2---:R-:W-:Y:S05]  /*b250*/  @!P0 BRA `(.L_x_133) ;  /* 0xfffffffc00f08947 */ /* 0x004fea000383ffff */
[----:B------:R-:W-:Y:S05]  /*b260*/  BRA `(.L_x_62) ;  /* 0xffffff8000bc7947 */ /* 0x000fea000383ffff */
.L_x_66:
[----:B------:R-:W-:-:S07]  /*b270*/  MOV R0, UR5 ;  /* 0x0000000500007c02 */ /* 0x000fce0008000f00 */
.L_x_134:
[----:B--2---:R2:W3:Y:S02]  /*b280*/  SYNCS.PHASECHK.TRANS64.TRYWAIT P0, [R0+URZ], R3 ;  /* 0x00000003000075a7 */ /* 0x0044e400080011ff */
[----:B---3--:R-:W-:Y:S05]  /*b290*/  @!P0 NANOSLEEP.SYNCS 0x989680 ;  /* 0x009896800000895d */ /* 0x008fea0003900000 */
[----:B------:R-:W3:Y:S02]  /*b2a0*/  @!P0 SYNCS.PHASECHK.TRANS64 P0, [R0+URZ], R3 ;  /* 0x00000003000085a7 */ /* 0x000ee400080010ff */
[----:B---3--:R-:W-:Y:S05]  /*b2b0*/  @!P0 BRA `(.L_x_134) ;  /* 0xfffffffc00f08947 */ /* 0x008fea000383ffff */
[----:B------:R-:W-:Y:S05]  /*b2c0*/  BRA `(.L_x_135) ;  /* 0xffffff8400747947 */ /* 0x000fea000383ffff */
.L_x_67:
[----:B------:R-:W-:-:S07]  /*b2d0*/  MOV R0, UR6 ;  /* 0x0000000600007c02 */ /* 0x000fce0008000f00 */
.L_x_136:
[----:B--2---:R2:W3:Y:S02]  /*b2e0*/  SYNCS.PHASECHK.TRANS64.TRYWAIT P0, [R0+URZ], R3 ;  /* 0x00000003000075a7 */ /* 0x0044e400080011ff */
[----:B---3--:R-:W-:Y:S05]  /*b2f0*/  @!P0 NANOSLEEP.SYNCS 0x989680 ;  /* 0x009896800000895d */ /* 0x008fea0003900000 */
[----:B------:R-:W3:Y:S02]  /*b300*/  @!P0 SYNCS.PHASECHK.TRANS64 P0, [R0+URZ], R3 ;  /* 0x00000003000085a7 */ /* 0x000ee400080010ff */
[----:B---3--:R-:W-:Y:S05]  /*b310*/  @!P0 BRA `(.L_x_136) ;  /* 0xfffffffc00f08947 */ /* 0x008fea000383ffff */
[----:B------:R-:W-:Y:S05]  /*b320*/  BRA `(.L_x_137) ;  /* 0xffffff8400807947 */ /* 0x000fea000383ffff */
.L_x_72:
[----:B---3--:R3:W4:Y:S02]  /*b330*/  SYNCS.PHASECHK.TRANS64.TRYWAIT P0, [R3+URZ+0xb0], R0 ;  /* 0x0000b000030075a7 */ /* 0x00872400080011ff */
[----:B----4-:R-:W-:Y:S05]  /*b340*/  @!P0 NANOSLEEP.SYNCS 0x989680 ;  /* 0x009896800000895d */ /* 0x010fea0003900000 */
[----:B------:R-:W4:Y:S02]  /*b350*/  @!P0 SYNCS.PHASECHK.TRANS64 P0, [R3+URZ+0xb0], R0 ;  /* 0x0000b000030085a7 */ /* 0x000f2400080010ff */
[----:B----4-:R-:W-:Y:S05]  /*b360*/  @!P0 BRA `(.L_x_72) ;  /* 0xfffffffc00f08947 */ /* 0x010fea000383ffff */
[----:B------:R-:W-:Y:S05]  /*b370*/  BRA `(.L_x_138) ;  /* 0xffffff88009c7947 */ /* 0x000fea000383ffff */
.L_x_75:
[----:B------:R-:W-:Y:S07]  /*b380*/  MOV R0, UR31 ;  /* 0x0000001f00007c02 */ /* 0x000fee0008000f00 */
.L_x_139:
[----:B---3--:R3:W4:Y:S02]  /*b390*/  SYNCS.PHASECHK.TRANS64.TRYWAIT P1, [R0+URZ+0xa8], R3 ;  /* 0x0000a803000075a7 */ /* 0x00872400080211ff */
[----:B----4-:R-:W-:Y:S05]  /*b3a0*/  @!P1 NANOSLEEP.SYNCS 0x989680 ;  /* 0x009896800000995d */ /* 0x010fea0003900000 */
[----:B------:R-:W4:Y:S02]  /*b3b0*/  @!P1 SYNCS.PHASECHK.TRANS64 P1, [R0+URZ+0xa8], R3 ;  /* 0x0000a803000095a7 */ /* 0x000f2400080210ff */
[----:B----4-:R-:W-:Y:S05]  /*b3c0*/  @!P1 BRA `(.L_x_139) ;  /* 0xfffffffc00f09947 */ /* 0x010fea000383ffff */
[----:B------:R-:W-:Y:S05]  /*b3d0*/  BRA `(.L_x_74) ;  /* 0xffffff8c00fc7947 */ /* 0x000fea000383ffff */
.L_x_78:
[----:B------:R-:W-:Y:S07]  /*b3e0*/  MOV R3, UR31 ;  /* 0x0000001f00037c02 */ /* 0x000fee0008000f00 */
.L_x_140:
[----:B---3--:R3:W4:Y:S02]  /*b3f0*/  SYNCS.PHASECHK.TRANS64.TRYWAIT P0, [R3+URZ+0x98], R2 ;  /* 0x00009802030075a7 */ /* 0x00872400080011ff */
[----:B----4-:R-:W-:Y:S05]  /*b400*/  @!P0 NANOSLEEP.SYNCS 0x989680 ;  /* 0x009896800000895d */ /* 0x010fea0003900000 */
[----:B------:R-:W4:Y:S02]  /*b410*/  @!P0 SYNCS.PHASECHK.TRANS64 P0, [R3+URZ+0x98], R2 ;  /* 0x00009802030085a7 */ /* 0x000f2400080010ff */
[----:B----4-:R-:W-:Y:S05]  /*b420*/  @!P0 BRA `(.L_x_140) ;  /* 0xfffffffc00f08947 */ /* 0x010fea000383ffff */
[----:B------:R-:W-:Y:S05]  /*b430*/  BRA `(.L_x_141) ;  /* 0xffffff9000607947 */ /* 0x000fea000383ffff */
.L_x_81:
[----:B------:R-:W-:Y:S07]  /*b440*/  MOV R0, UR4 ;  /* 0x0000000400007c02 */ /* 0x000fee0008000f00 */
.L_x_142:
[----:B-1----:R1:W2:Y:S02]  /*b450*/  SYNCS.PHASECHK.TRANS64.TRYWAIT P0, [R0+URZ+0xb0], R3 ;  /* 0x0000b003000075a7 */ /* 0x0022a400080011ff */
[----:B--2---:R-:W-:Y:S05]  /*b460*/  @!P0 NANOSLEEP.SYNCS 0x989680 ;  /* 0x009896800000895d */ /* 0x004fea0003900000 */
[----:B------:R-:W2:Y:S02]  /*b470*/  @!P0 SYNCS.PHASECHK.TRANS64 P0, [R0+URZ+0xb0], R3 ;  /* 0x0000b003000085a7 */ /* 0x000ea400080010ff */
[----:B--2---:R-:W-:Y:S05]  /*b480*/  @!P0 BRA `(.L_x_142) ;  /* 0xfffffffc00f08947 */ /* 0x004fea000383ffff */
[----:B------:R-:W-:Y:S05]  /*b490*/  BRA `(.L_x_143) ;  /* 0xffffff9800347947 */ /* 0x000fea000383ffff */
.L_x_87:
[----:B------:R-:W-:Y:S11]  /*b4a0*/  R2UR UR4, R10 ;  /* 0x000000000a0472ca */ /* 0x000ff600000e0000 */
[----:B------:R-:W-:Y:S02]  /*b4b0*/  @!UPT UIADD3 URZ, UPT, UPT, URZ, URZ, URZ ;  /* 0x000000fffffff290 */ /* 0x000fe4000fffe0ff */
[----:B------:R-:W-:Y:S07]  /*b4c0*/  MOV R3, UR4 ;  /* 0x0000000400037c02 */ /* 0x000fee0008000f00 */
.L_x_144:
[----:B-1----:R1:W2:Y:S02]  /*b4d0*/  SYNCS.PHASECHK.TRANS64.TRYWAIT P1, [R3+URZ+0x90], R4 ;  /* 0x00009004030075a7 */ /* 0x0022a400080211ff */
[----:B--2---:R-:W-:Y:S05]  /*b4e0*/  @!P1 NANOSLEEP.SYNCS 0x989680 ;  /* 0x009896800000995d */ /* 0x004fea0003900000 */
[----:B------:R-:W2:Y:S02]  /*b4f0*/  @!P1 SYNCS.PHASECHK.TRANS64 P1, [R3+URZ+0x90], R4 ;  /* 0x00009004030095a7 */ /* 0x000ea400080210ff */
[----:B--2---:R-:W-:Y:S05]  /*b500*/  @!P1 BRA `(.L_x_144) ;  /* 0xfffffffc00f09947 */ /* 0x004fea000383ffff */
[----:B------:R-:W-:Y:S05]  /*b510*/  BRA `(.L_x_86) ;  /* 0xffffffa4007c7947 */ /* 0x000fea000383ffff */
.L_x_89:
[----:B------:R-:W-:Y:S11]  /*b520*/  R2UR UR4, R4 ;  /* 0x00000000040472ca */ /* 0x000ff600000e0000 */
[----:B------:R-:W-:Y:S02]  /*b530*/  @!UPT UIADD3 URZ, UPT, UPT, URZ, URZ, URZ ;  /* 0x000000fffffff290 */ /* 0x000fe4000fffe0ff */
[----:B------:R-:W-:Y:S07]  /*b540*/  MOV R3, UR4 ;  /* 0x0000000400037c02 */ /* 0x000fee0008000f00 */
.L_x_145:
[----:B--2---:R2:W3:Y:S02]  /*b550*/  SYNCS.PHASECHK.TRANS64.TRYWAIT P1, [R3+URZ+0xd0], R0 ;  /* 0x0000d000030075a7 */ /* 0x0044e400080211ff */
[----:B---3--:R-:W-:Y:S05]  /*b560*/  @!P1 NANOSLEEP.SYNCS 0x989680 ;  /* 0x009896800000995d */ /* 0x008fea0003900000 */
[----:B------:R-:W3:Y:S02]  /*b570*/  @!P1 SYNCS.PHASECHK.TRANS64 P1, [R3+URZ+0xd0], R0 ;  /* 0x0000d000030095a7 */ /* 0x000ee400080210ff */
[----:B---3--:R-:W-:Y:S05]  /*b580*/  @!P1 BRA `(.L_x_145) ;  /* 0xfffffffc00f09947 */ /* 0x008fea000383ffff */
[----:B------:R-:W-:Y:S05]  /*b590*/  BRA `(.L_x_88) ;  /* 0xffffffa8007c7947 */ /* 0x000fea000383ffff */
        .weak           $__internal_0_$__cuda_sm10x_tcgen05_guardrail_trap_col_being_dealloced_not_returned_by_alloc
        .type           $__internal_0_$__cuda_sm10x_tcgen05_guardrail_trap_col_being_dealloced_not_returned_by_alloc,@function
        .size           $__internal_0_$__cuda_sm10x_tcgen05_guardrail_trap_col_being_dealloced_not_returned_by_alloc,($__internal_1_$__cuda_sm10x_tcgen05_guardrail_trap_phase_invalid_during_alloc - $__internal_0_$__cuda_sm10x_tcgen05_guardrail_trap_col_being_dealloced_not_returned_by_alloc)
$__internal_0_$__cuda_sm10x_tcgen05_guardrail_trap_col_being_dealloced_not_returned_by_alloc:
[----:B------:R-:W-:Y:S05]  /*b5a0*/  BPT.TRAP 0x1 ;  /* 0x000000040000795c */ /* 0x000fea0000300000 */
[----:B------:R-:W-:-:S04]  /*b5b0*/  HFMA2 R3, -RZ, RZ, 0, 0 ;  /* 0x00000000ff037431 */ /* 0x000fc800000001ff */
[----:B------:R-:W-:Y:S05]  /*b5c0*/  RET.REL.NODEC R2 `(_ZN7cutlass13device_kernelINS_4gemm6kernel13GemmUniversalIN4cute5tupleIJiiiiEEENS1_10collective13CollectiveMmaINS1_35MainloopSm100TmaUmmaWarpSpecializedILi9ELi2ELi2ENS5_IJNS4_1CILi1EEESB_SB_EEEEENS5_IJNSA_ILi128EEENSA_ILi176EEENSA_ILi64EEEEEENS_12float_e4m3_tENS5_IJlSB_lEEESI_SJ_NS4_8TiledMMAINS4_8MMA_AtomIJNS4_10MMA_TraitsINS4_19SM100_MMA_F8F6F4_SSEJSI_SI_fSE_SF_NS4_17integral_constantINS4_4UMMA5MajorELSQ_0EEESR_NSO_INSP_7ScaleInELSS_0EEEST_EEEEEENS4_6LayoutISC_NS5_IJNSA_ILi0EEESX_SX_EEEEENS5_IJNS4_10UnderscoreES10_S10_EEEEENS4_13SM90_TMA_LOADENS4_14ComposedLayoutINS4_7SwizzleILi2ELi4ELi3EEENS4_18smem_ptr_flag_bitsILi8EEENSW_INS5_IJNSA_ILi8EEESG_EEENS5_IJSG_SB_EEEEEEEvNS4_8identityES13_S1D_vS1E_EENS_8epilogue10collective18CollectiveEpilogueINS1G_23Sm100TmaWarpSpecializedILi1ELi1ELi176ELb0ELb0EEEJSH_NS5_IJNSW_ISE_SB_EENSW_ISF_SB_EEEEESI_SJ_SI_SJ_NS1G_6fusion15FusionCallbacksIS1K_NS1O_17LinearCombinationISI_fSI_fLNS_15FloatRoundStyleE2EEESH_S1N_JEEENS4_5SM1004TMEM4LOAD26SM100_TMEM_LOAD_32dp32b16xES13_NS14_INS15_ILi0ELi4ELi3EEES18_NSW_INS5_IJS19_NSA_ILi16EEEEEENS5_IJS1Z_SB_EEEEEEENS4_39AutoVectorizingCopyWithAssumedAlignmentILi128EEENS4_14SM90_TMA_STOREES23_S25_S25_EEEvvEEEEvNT_6ParamsE) ;  /* 0xffffff48028c7950 */ /* 0x000fea0003c3ffff */
        .weak           $__internal_1_$__cuda_sm10x_tcgen05_guardrail_trap_phase_invalid_during_alloc
        .type           $__internal_1_$__cuda_sm10x_tcgen05_guardrail_trap_phase_invalid_during_alloc,@function
        .size           $__internal_1_$__cuda_sm10x_tcgen05_guardrail_trap_phase_invalid_during_alloc,($__internal_2_$__cuda_sm10x_tcgen05_guardrail_trap_unallocated_columns_being_dealloced - $__internal_1_$__cuda_sm10x_tcgen05_guardrail_trap_phase_invalid_during_alloc)
$__internal_1_$__cuda_sm10x_tcgen05_guardrail_trap_phase_invalid_during_alloc:
[----:B------:R-:W-:Y:S05]  /*b5d0*/  BPT.TRAP 0x1 ;  /* 0x000000040000795c */ /* 0x000fea0000300000 */
[----:B------:R-:W-:-:S04]  /*b5e0*/  MOV R3, 0x0 ;  /* 0x0000000000037802 */ /* 0x000fc80000000f00 */
[----:B------:R-:W-:Y:S05]  /*b5f0*/  RET.REL.NODEC R2 `(_ZN7cutlass13device_kernelINS_4gemm6kernel13GemmUniversalIN4cute5tupleIJiiiiEEENS1_10collective13CollectiveMmaINS1_35MainloopSm100TmaUmmaWarpSpecializedILi9ELi2ELi2ENS5_IJNS4_1CILi1EEESB_SB_EEEEENS5_IJNSA_ILi128EEENSA_ILi176EEENSA_ILi64EEEEEENS_12float_e4m3_tENS5_IJlSB_lEEESI_SJ_NS4_8TiledMMAINS4_8MMA_AtomIJNS4_10MMA_TraitsINS4_19SM100_MMA_F8F6F4_SSEJSI_SI_fSE_SF_NS4_17integral_constantINS4_4UMMA5MajorELSQ_0EEESR_NSO_INSP_7ScaleInELSS_0EEEST_EEEEEENS4_6LayoutISC_NS5_IJNSA_ILi0EEESX_SX_EEEEENS5_IJNS4_10UnderscoreES10_S10_EEEEENS4_13SM90_TMA_LOADENS4_14ComposedLayoutINS4_7SwizzleILi2ELi4ELi3EEENS4_18smem_ptr_flag_bitsILi8EEENSW_INS5_IJNSA_ILi8EEESG_EEENS5_IJSG_SB_EEEEEEEvNS4_8identityES13_S1D_vS1E_EENS_8epilogue10collective18CollectiveEpilogueINS1G_23Sm100TmaWarpSpecializedILi1ELi1ELi176ELb0ELb0EEEJSH_NS5_IJNSW_ISE_SB_EENSW_ISF_SB_EEEEESI_SJ_SI_SJ_NS1G_6fusion15FusionCallbacksIS1K_NS1O_17LinearCombinationISI_fSI_fLNS_15FloatRoundStyleE2EEESH_S1N_JEEENS4_5SM1004TMEM4LOAD26SM100_TMEM_LOAD_32dp32b16xES13_NS14_INS15_ILi0ELi4ELi3EEES18_NSW_INS5_IJS19_NSA_ILi16EEEEEENS5_IJS1Z_SB_EEEEEEENS4_39AutoVectorizingCopyWithAssumedAlignmentILi128EEENS4_14SM90_TMA_STOREES23_S25_S25_EEEvvEEEEvNT_6ParamsE) ;  /* 0xffffff4802807950 */ /* 0x000fea0003c3ffff */
        .weak           $__internal_2_$__cuda_sm10x_tcgen05_guardrail_trap_unallocated_columns_being_dealloced
        .type           $__internal_2_$__cuda_sm10x_tcgen05_guardrail_trap_unallocated_columns_being_dealloced,@function
        .size           $__internal_2_$__cuda_sm10x_tcgen05_guardrail_trap_unallocated_columns_being_dealloced,(.L_x_147 - $__internal_2_$__cuda_sm10x_tcgen05_guardrail_trap_unallocated_columns_being_dealloced)
$__internal_2_$__cuda_sm10x_tcgen05_guardrail_trap_unallocated_columns_being_dealloced:
[----:B------:R-:W-:Y:S05]  /*b600*/  BPT.TRAP 0x1 ;  /* 0x000000040000795c */ /* 0x000fea0000300000 */
[----:B------:R-:W-:-:S04]  /*b610*/  HFMA2 R3, -RZ, RZ, 0, 0 ;  /* 0x00000000ff037431 */ /* 0x000fc800000001ff */
[----:B------:R-:W-:Y:S05]  /*b620*/  RET.REL.NODEC R2 `(_ZN7cutlass13device_kernelINS_4gemm6kernel13GemmUniversalIN4cute5tupleIJiiiiEEENS1_10collective13CollectiveMmaINS1_35MainloopSm100TmaUmmaWarpSpecializedILi9ELi2ELi2ENS5_IJNS4_1CILi1EEESB_SB_EEEEENS5_IJNSA_ILi128EEENSA_ILi176EEENSA_ILi64EEEEEENS_12float_e4m3_tENS5_IJlSB_lEEESI_SJ_NS4_8TiledMMAINS4_8MMA_AtomIJNS4_10MMA_TraitsINS4_19SM100_MMA_F8F6F4_SSEJSI_SI_fSE_SF_NS4_17integral_constantINS4_4UMMA5MajorELSQ_0EEESR_NSO_INSP_7ScaleInELSS_0EEEST_EEEEEENS4_6LayoutISC_NS5_IJNSA_ILi0EEESX_SX_EEEEENS5_IJNS4_10UnderscoreES10_S10_EEEEENS4_13SM90_TMA_LOADENS4_14ComposedLayoutINS4_7SwizzleILi2ELi4ELi3EEENS4_18smem_ptr_flag_bitsILi8EEENSW_INS5_IJNSA_ILi8EEESG_EEENS5_IJSG_SB_EEEEEEEvNS4_8identityES13_S1D_vS1E_EENS_8epilogue10collective18CollectiveEpilogueINS1G_23Sm100TmaWarpSpecializedILi1ELi1ELi176ELb0ELb0EEEJSH_NS5_IJNSW_ISE_SB_EENSW_ISF_SB_EEEEESI_SJ_SI_SJ_NS1G_6fusion15FusionCallbacksIS1K_NS1O_17LinearCombinationISI_fSI_fLNS_15FloatRoundStyleE2EEESH_S1N_JEEENS4_5SM1004TMEM4LOAD26SM100_TMEM_LOAD_32dp32b16xES13_NS14_INS15_ILi0ELi4ELi3EEES18_NSW_INS5_IJS19_NSA_ILi16EEEEEENS5_IJS1Z_SB_EEEEEEENS4_39AutoVectorizingCopyWithAssumedAlignmentILi128EEENS4_14SM90_TMA_STOREES23_S25_S25_EEEvvEEEEvNT_6ParamsE) ;  /* 0xffffff4802747950 */ /* 0x000fea0003c3ffff */
.L_x_146:
[----:B------:R-:W-:-:S00]  /*b630*/  BRA `(.L_x_146) ;  /* 0xfffffffc00fc7947 */ /* 0x000fc0000383ffff */
[----:B------:R-:W-:-:S00]  /*b640*/  NOP ;  /* 0x0000000000007918 */ /* 0x000fc00000000000 */
        /* <DEDUP_REMOVED lines=11> */
.L_x_147:


//--------------------- .nv.global.init           --------------------------
	.section	.nv.global.init,"aw",@progbits
.nv.global.init:
	.type		$str$26,@object
	.size		$str$26,($str$25 - $str$26)
$str$26:
        /*0000*/ 	.byte	0x2f, 0x74, 0x6d, 0x70, 0x2f, 0x63, 0x75, 0x74, 0x6c, 0x61, 0x73, 0x73, 0x5f, 0x73, 0x77, 0x65
        /*0010*/ 	.byte	0x65, 0x70, 0x5f, 0x73, 0x72, 0x63, 0x2f, 0x69, 0x6e, 0x63, 0x6c, 0x75, 0x64, 0x65, 0x2f, 0x63
        /*0020*/ 	.byte	0x75, 0x74, 0x65, 0x2f, 0x61, 0x74, 0x6f, 0x6d, 0x2f, 0x63, 0x6f, 0x70, 0x79, 0x5f, 0x74, 0x72
        /*0030*/ 	.byte	0x61, 0x69, 0x74, 0x73, 0x5f, 0x73, 0x6d, 0x31, 0x30, 0x30, 0x2e, 0x68, 0x70, 0x70, 0x00
	.type		$str$25,@object
	.size		$str$25,(__unnamed_1 - $str$25)
$str$25:
        /*003f*/ 	.byte	0x28, 0x28, 0x75, 0x69, 0x6e, 0x74, 0x33, 0x32, 0x5f, 0x74, 0x28, 0x74, 0x68, 0x72, 0x65, 0x61
        /*004f*/ 	.byte	0x64, 0x49, 0x64, 0x78, 0x2e, 0x78, 0x29, 0x20, 0x2f, 0x20, 0x33, 0x32, 0x29, 0x20, 0x25, 0x20
        /*005f*/ 	.byte	0x34, 0x29, 0x20, 0x3d, 0x3d, 0x20, 0x28, 0x28, 0x28, 0x74, 0x6d, 0x65, 0x6d, 0x5f, 0x61, 0x64
        /*006f*/ 	.byte	0x64, 0x72, 0x20, 0x3e, 0x3e, 0x20, 0x31, 0x36, 0x29, 0x20, 0x2f, 0x20, 0x33, 0x32, 0x29, 0x20
        /*007f*/ 	.byte	0x25, 0x20, 0x34, 0x29, 0x00
	.type		__unnamed_1,@object
	.size		__unnamed_1,(.L_1 - __unnamed_1)
__unnamed_1:
        /* <DEDUP_REMOVED lines=37> */
        /*02d4*/ 	.byte	0x3a, 0x43, 0x3c, 0x30, 0x3e, 0x3e, 0x3e, 0x3e, 0x5d, 0x00
.L_1:


//--------------------- .nv.shared._ZN7cutlass13device_kernelINS_4gemm6kernel13GemmUniversalIN4cute5tupleIJiiiiEEENS1_10collective13CollectiveMmaINS1_35MainloopSm100TmaUmmaWarpSpecializedILi9ELi2ELi2ENS5_IJNS4_1CILi1EEESB_SB_EEEEENS5_IJNSA_ILi128EEENSA_ILi176EEENSA_ILi64EEEEEENS_12float_e4m3_tENS5_IJlSB_lEEESI_SJ_NS4_8TiledMMAINS4_8MMA_AtomIJNS4_10MMA_TraitsINS4_19SM100_MMA_F8F6F4_SSEJSI_SI_fSE_SF_NS4_17integral_constantINS4_4UMMA5MajorELSQ_0EEESR_NSO_INSP_7ScaleInELSS_0EEEST_EEEEEENS4_6LayoutISC_NS5_IJNSA_ILi0EEESX_SX_EEEEENS5_IJNS4_10UnderscoreES10_S10_EEEEENS4_13SM90_TMA_LOADENS4_14ComposedLayoutINS4_7SwizzleILi2ELi4ELi3EEENS4_18smem_ptr_flag_bitsILi8EEENSW_INS5_IJNSA_ILi8EEESG_EEENS5_IJSG_SB_EEEEEEEvNS4_8identityES13_S1D_vS1E_EENS_8epilogue10collective18CollectiveEpilogueINS1G_23Sm100TmaWarpSpecializedILi1ELi1ELi176ELb0ELb0EEEJSH_NS5_IJNSW_ISE_SB_EENSW_ISF_SB_EEEEESI_SJ_SI_SJ_NS1G_6fusion15FusionCallbacksIS1K_NS1O_17LinearCombinationISI_fSI_fLNS_15FloatRoundStyleE2EEESH_S1N_JEEENS4_5SM1004TMEM4LOAD26SM100_TMEM_LOAD_32dp32b16xES13_NS14_INS15_ILi0ELi4ELi3EEES18_NSW_INS5_IJS19_NSA_ILi16EEEEEENS5_IJS1Z_SB_EEEEEEENS4_39AutoVectorizingCopyWithAssumedAlignmentILi128EEENS4_14SM90_TMA_STOREES23_S25_S25_EEEvvEEEEvNT_6ParamsE --------------------------
	.section	.nv.shared._ZN7cutlass13device_kernelINS_4gemm6kernel13GemmUniversalIN4cute5tupleIJiiiiEEENS1_10collective13CollectiveMmaINS1_35MainloopSm100TmaUmmaWarpSpecializedILi9ELi2ELi2ENS5_IJNS4_1CILi1EEESB_SB_EEEEENS5_IJNSA_ILi128EEENSA_ILi176EEENSA_ILi64EEEEEENS_12float_e4m3_tENS5_IJlSB_lEEESI_SJ_NS4_8TiledMMAINS4_8MMA_AtomIJNS4_10MMA_TraitsINS4_19SM100_MMA_F8F6F4_SSEJSI_SI_fSE_SF_NS4_17integral_constantINS4_4UMMA5MajorELSQ_0EEESR_NSO_INSP_7ScaleInELSS_0EEEST_EEEEEENS4_6LayoutISC_NS5_IJNSA_ILi0EEESX_SX_EEEEENS5_IJNS4_10UnderscoreES10_S10_EEEEENS4_13SM90_TMA_LOADENS4_14ComposedLayoutINS4_7SwizzleILi2ELi4ELi3EEENS4_18smem_ptr_flag_bitsILi8EEENSW_INS5_IJNSA_ILi8EEESG_EEENS5_IJSG_SB_EEEEEEEvNS4_8identityES13_S1D_vS1E_EENS_8epilogue10collective18CollectiveEpilogueINS1G_23Sm100TmaWarpSpecializedILi1ELi1ELi176ELb0ELb0EEEJSH_NS5_IJNSW_ISE_SB_EENSW_ISF_SB_EEEEESI_SJ_SI_SJ_NS1G_6fusion15FusionCallbacksIS1K_NS1O_17LinearCombinationISI_fSI_fLNS_15FloatRoundStyleE2EEESH_S1N_JEEENS4_5SM1004TMEM4LOAD26SM100_TMEM_LOAD_32dp32b16xES13_NS14_INS15_ILi0ELi4ELi3EEES18_NSW_INS5_IJS19_NSA_ILi16EEEEEENS5_IJS1Z_SB_EEEEEEENS4_39AutoVectorizingCopyWithAssumedAlignmentILi128EEENS4_14SM90_TMA_STOREES23_S25_S25_EEEvvEEEEvNT_6ParamsE,"aw",@nobits
	.sectionflags	@""
	.align	16
	.zero		1024


//--------------------- .nv.shared.reserved.0     --------------------------
	.section	.nv.shared.reserved.0,"aw",@nobits
	.weak		__nv_reservedSMEM_offset_0_alias
	.size		__nv_reservedSMEM_offset_0_alias, 0, 64
	.other		__nv_reservedSMEM_offset_0_alias,@"STO_CUDA_RESERVED_SHARED STV_DEFAULT"
__nv_reservedSMEM_offset_0_alias:
	.zero		0
.nv.shared.reserved.0:
	.zero		64
	.weak		__nv_reservedSMEM_tcgen05_partition
	.type		__nv_reservedSMEM_tcgen05_partition,@object
	.size		__nv_reservedSMEM_tcgen05_partition,(.L_0 - __nv_reservedSMEM_tcgen05_partition)
__nv_reservedSMEM_tcgen05_partition:
	.zero		32
.L_0:


//--------------------- .nv.global                --------------------------
	.section	.nv.global,"aw",@nobits
.nv.global:
	.type		_ZN40_INTERNAL_ee9e2f20_4_k_cu_2e7fdde4_182054cute1_E,@object
	.size		_ZN40_INTERNAL_ee9e2f20_4_k_cu_2e7fdde4_182054cute1_E,(_ZN40_INTERNAL_ee9e2f20_4_k_cu_2e7fdde4_182054cuda3std3__45__cpo6cbeginE - _ZN40_INTERNAL_ee9e2f20_4_k_cu_2e7fdde4_182054cute1_E)
_ZN40_INTERNAL_ee9e2f20_4_k_cu_2e7fdde4_182054cute1_E:
	.zero		1
	.type		_ZN40_INTERNAL_ee9e2f20_4_k_cu_2e7fdde4_182054cuda3std3__45__cpo6cbeginE,@object
	.size		_ZN40_INTERNAL_ee9e2f20_4_k_cu_2e7fdde4_182054cuda3std3__45__cpo6cbeginE,(_ZN40_INTERNAL_ee9e2f20_4_k_cu_2e7fdde4_182054cuda3std3__48in_placeE - _ZN40_INTERNAL_ee9e2f20_4_k_cu_2e7fdde4_182054cuda3std3__45__cpo6cbeginE)
_ZN40_INTERNAL_ee9e2f20_4_k_cu_2e7fdde4_182054cuda3std3__45__cpo6cbeginE:
	.zero		1
	.type		_ZN40_INTERNAL_ee9e2f20_4_k_cu_2e7fdde4_182054cuda3std3__48in_placeE,@object
	.size		_ZN40_INTERNAL_ee9e2f20_4_k_cu_2e7fdde4_182054cuda3std3__48in_placeE,(_ZN40_INTERNAL_ee9e2f20_4_k_cu_2e7fdde4_182054cuda3std6ranges3__45__cpo9iter_moveE - _ZN40_INTERNAL_ee9e2f20_4_k_cu_2e7fdde4_182054cuda3std3__48in_placeE)
_ZN40_INTERNAL_ee9e2f20_4_k_cu_2e7fdde4_182054cuda3std3__48in_placeE:
	.zero		1
	.type		_ZN40_INTERNAL_ee9e2f20_4_k_cu_2e7fdde4_182054cuda3std6ranges3__45__cpo9iter_moveE,@object
	.size		_ZN40_INTERNAL_ee9e2f20_4_k_cu_2e7fdde4_182054cuda3std6ranges3__45__cpo9iter_moveE,(_ZN40_INTERNAL_ee9e2f20_4_k_cu_2e7fdde4_182054cuda3std3__45__cpo5beginE - _ZN40_INTERNAL_ee9e2f20_4_k_cu_2e7fdde4_182054cuda3std6ranges3__45__cpo9iter_moveE)
_ZN40_INTERNAL_ee9e2f20_4_k_cu_2e7fdde4_182054cuda3std6ranges3__45__cpo9iter_moveE:
	.zero		1
	.type		_ZN40_INTERNAL_ee9e2f20_4_k_cu_2e7fdde4_182054cuda3std3__45__cpo5beginE,@object
	.size		_ZN40_INTERNAL_ee9e2f20_4_k_cu_2e7fdde4_182054cuda3std3__45__cpo5beginE,(_ZN40_INTERNAL_ee9e2f20_4_k_cu_2e7fdde4_182054cuda3std3__442_GLOBAL__N__ee9e2f20_4_k_cu_2e7fdde4_182056ignoreE - _ZN40_INTERNAL_ee9e2f20_4_k_cu_2e7fdde4_182054cuda3std3__45__cpo5beginE)
_ZN40_INTERNAL_ee9e2f20_4_k_cu_2e7fdde4_182054cuda3std3__45__cpo5beginE:
	.zero		1
	.type		_ZN40_INTERNAL_ee9e2f20_4_k_cu_2e7fdde4_182054cuda3std3__442_GLOBAL__N__ee9e2f20_4_k_cu_2e7fdde4_182056ignoreE,@object
	.size		_ZN40_INTERNAL_ee9e2f20_4_k_cu_2e7fdde4_182054cuda3std3__442_GLOBAL__N__ee9e2f20_4_k_cu_2e7fdde4_182056ignoreE,(_ZN40_INTERNAL_ee9e2f20_4_k_cu_2e7fdde4_182054cute7productE - _ZN40_INTERNAL_ee9e2f20_4_k_cu_2e7fdde4_182054cuda3std3__442_GLOBAL__N__ee9e2f20_4_k_cu_2e7fdde4_182056ignoreE)
_ZN40_INTERNAL_ee9e2f20_4_k_cu_2e7fdde4_182054cuda3std3__442_GLOBAL__N__ee9e2f20_4_k_cu_2e7fdde4_182056ignoreE:
	.zero		1
	.type		_ZN40_INTERNAL_ee9e2f20_4_k_cu_2e7fdde4_182054cute7productE,@object
	.size		_ZN40_INTERNAL_ee9e2f20_4_k_cu_2e7fdde4_182054cute7productE,(_ZN40_INTERNAL_ee9e2f20_4_k_cu_2e7fdde4_182054cuda3std3__45__cpo3endE - _ZN40_INTERNAL_ee9e2f20_4_k_cu_2e7fdde4_182054cute7productE)
_ZN40_INTERNAL_ee9e2f20_4_k_cu_2e7fdde4_182054cute7productE:
	.zero		1
	.type		_ZN40_INTERNAL_ee9e2f20_4_k_cu_2e7fdde4_182054cuda3std3__45__cpo3endE,@object
	.size		_ZN40_INTERNAL_ee9e2f20_4_k_cu_2e7fdde4_182054cuda3std3__45__cpo3endE,(_ZN40_INTERNAL_ee9e2f20_4_k_cu_2e7fdde4_182054cuda3std3__419piecewise_constructE - _ZN40_INTERNAL_ee9e2f20_4_k_cu_2e7fdde4_182054cuda3std3__45__cpo3endE)
_ZN40_INTERNAL_ee9e2f20_4_k_cu_2e7fdde4_182054cuda3std3__45__cpo3endE:
	.zero		1
	.type		_ZN40_INTERNAL_ee9e2f20_4_k_cu_2e7fdde4_182054cuda3std3__419piecewise_constructE,@object
	.size		_ZN40_INTERNAL_ee9e2f20_4_k_cu_2e7fdde4_182054cuda3std3__419piecewise_constructE,(_ZN40_INTERNAL_ee9e2f20_4_k_cu_2e7fdde4_182054cuda3std3__45__cpo4cendE - _ZN40_INTERNAL_ee9e2f20_4_k_cu_2e7fdde4_182054cuda3std3__419piecewise_constructE)
_ZN40_INTERNAL_ee9e2f20_4_k_cu_2e7fdde4_182054cuda3std3__419piecewise_constructE:
	.zero		1
	.type		_ZN40_INTERNAL_ee9e2f20_4_k_cu_2e7fdde4_182054cuda3std3__45__cpo4cendE,@object
	.size		_ZN40_INTERNAL_ee9e2f20_4_k_cu_2e7fdde4_182054cuda3std3__45__cpo4cendE,(_ZN40_INTERNAL_ee9e2f20_4_k_cu_2e7fdde4_182054cuda3std6ranges3__45__cpo4swapE - _ZN40_INTERNAL_ee9e2f20_4_k_cu_2e7fdde4_182054cuda3std3__45__cpo4cendE)
_ZN40_INTERNAL_ee9e2f20_4_k_cu_2e7fdde4_182054cuda3std3__45__cpo4cendE:
	.zero		1
	.type		_ZN40_INTERNAL_ee9e2f20_4_k_cu_2e7fdde4_182054cuda3std6ranges3__45__cpo4swapE,@object
	.size		_ZN40_INTERNAL_ee9e2f20_4_k_cu_2e7fdde4_182054cuda3std6ranges3__45__cpo4swapE,(.L_9 - _ZN40_INTERNAL_ee9e2f20_4_k_cu_2e7fdde4_182054cuda3std6ranges3__45__cpo4swapE)
_ZN40_INTERNAL_ee9e2f20_4_k_cu_2e7fdde4_182054cuda3std6ranges3__45__cpo4swapE:
	.zero		1
.L_9:


//--------------------- .nv.constant0._ZN7cutlass13device_kernelINS_4gemm6kernel13GemmUniversalIN4cute5tupleIJiiiiEEENS1_10collective13CollectiveMmaINS1_35MainloopSm100TmaUmmaWarpSpecializedILi9ELi2ELi2ENS5_IJNS4_1CILi1EEESB_SB_EEEEENS5_IJNSA_ILi128EEENSA_ILi176EEENSA_ILi64EEEEEENS_12float_e4m3_tENS5_IJlSB_lEEESI_SJ_NS4_8TiledMMAINS4_8MMA_AtomIJNS4_10MMA_TraitsINS4_19SM100_MMA_F8F6F4_SSEJSI_SI_fSE_SF_NS4_17integral_constantINS4_4UMMA5MajorELSQ_0EEESR_NSO_INSP_7ScaleInELSS_0EEEST_EEEEEENS4_6LayoutISC_NS5_IJNSA_ILi0EEESX_SX_EEEEENS5_IJNS4_10UnderscoreES10_S10_EEEEENS4_13SM90_TMA_LOADENS4_14ComposedLayoutINS4_7SwizzleILi2ELi4ELi3EEENS4_18smem_ptr_flag_bitsILi8EEENSW_INS5_IJNSA_ILi8EEESG_EEENS5_IJSG_SB_EEEEEEEvNS4_8identityES13_S1D_vS1E_EENS_8epilogue10collective18CollectiveEpilogueINS1G_23Sm100TmaWarpSpecializedILi1ELi1ELi176ELb0ELb0EEEJSH_NS5_IJNSW_ISE_SB_EENSW_ISF_SB_EEEEESI_SJ_SI_SJ_NS1G_6fusion15FusionCallbacksIS1K_NS1O_17LinearCombinationISI_fSI_fLNS_15FloatRoundStyleE2EEESH_S1N_JEEENS4_5SM1004TMEM4LOAD26SM100_TMEM_LOAD_32dp32b16xES13_NS14_INS15_ILi0ELi4ELi3EEES18_NSW_INS5_IJS19_NSA_ILi16EEEEEENS5_IJS1Z_SB_EEEEEEENS4_39AutoVectorizingCopyWithAssumedAlignmentILi128EEENS4_14SM90_TMA_STOREES23_S25_S25_EEEvvEEEEvNT_6ParamsE --------------------------
	.section	.nv.constant0._ZN7cutlass13device_kernelINS_4gemm6kernel13GemmUniversalIN4cute5tupleIJiiiiEEENS1_10collective13CollectiveMmaINS1_35MainloopSm100TmaUmmaWarpSpecializedILi9ELi2ELi2ENS5_IJNS4_1CILi1EEESB_SB_EEEEENS5_IJNSA_ILi128EEENSA_ILi176EEENSA_ILi64EEEEEENS_12float_e4m3_tENS5_IJlSB_lEEESI_SJ_NS4_8TiledMMAINS4_8MMA_AtomIJNS4_10MMA_TraitsINS4_19SM100_MMA_F8F6F4_SSEJSI_SI_fSE_SF_NS4_17integral_constantINS4_4UMMA5MajorELSQ_0EEESR_NSO_INSP_7ScaleInELSS_0EEEST_EEEEEENS4_6LayoutISC_NS5_IJNSA_ILi0EEESX_SX_EEEEENS5_IJNS4_10UnderscoreES10_S10_EEEEENS4_13SM90_TMA_LOADENS4_14ComposedLayoutINS4_7SwizzleILi2ELi4ELi3EEENS4_18smem_ptr_flag_bitsILi8EEENSW_INS5_IJNSA_ILi8EEESG_EEENS5_IJSG_SB_EEEEEEEvNS4_8identityES13_S1D_vS1E_EENS_8epilogue10collective18CollectiveEpilogueINS1G_23Sm100TmaWarpSpecializedILi1ELi1ELi176ELb0ELb0EEEJSH_NS5_IJNSW_ISE_SB_EENSW_ISF_SB_EEEEESI_SJ_SI_SJ_NS1G_6fusion15FusionCallbacksIS1K_NS1O_17LinearCombinationISI_fSI_fLNS_15FloatRoundStyleE2EEESH_S1N_JEEENS4_5SM1004TMEM4LOAD26SM100_TMEM_LOAD_32dp32b16xES13_NS14_INS15_ILi0ELi4ELi3EEES18_NSW_INS5_IJS19_NSA_ILi16EEEEEENS5_IJS1Z_SB_EEEEEEENS4_39AutoVectorizingCopyWithAssumedAlignmentILi128EEENS4_14SM90_TMA_STOREES23_S25_S25_EEEvvEEEEvNT_6ParamsE,"a",@progbits
	.sectionflags	@""
	.align	4
.nv.constant0._ZN7cutlass13device_kernelINS_4gemm6kernel13GemmUniversalIN4cute5tupleIJiiiiEEENS1_10collective13CollectiveMmaINS1_35MainloopSm100TmaUmmaWarpSpecializedILi9ELi2ELi2ENS5_IJNS4_1CILi1EEESB_SB_EEEEENS5_IJNSA_ILi128EEENSA_ILi176EEENSA_ILi64EEEEEENS_12float_e4m3_tENS5_IJlSB_lEEESI_SJ_NS4_8TiledMMAINS4_8MMA_AtomIJNS4_10MMA_TraitsINS4_19SM100_MMA_F8F6F4_SSEJSI_SI_fSE_SF_NS4_17integral_constantINS4_4UMMA5MajorELSQ_0EEESR_NSO_INSP_7ScaleInELSS_0EEEST_EEEEEENS4_6LayoutISC_NS5_IJNSA_ILi0EEESX_SX_EEEEENS5_IJNS4_10UnderscoreES10_S10_EEEEENS4_13SM90_TMA_LOADENS4_14ComposedLayoutINS4_7SwizzleILi2ELi4ELi3EEENS4_18smem_ptr_flag_bitsILi8EEENSW_INS5_IJNSA_ILi8EEESG_EEENS5_IJSG_SB_EEEEEEEvNS4_8identityES13_S1D_vS1E_EENS_8epilogue10collective18CollectiveEpilogueINS1G_23Sm100TmaWarpSpecializedILi1ELi1ELi176ELb0ELb0EEEJSH_NS5_IJNSW_ISE_SB_EENSW_ISF_SB_EEEEESI_SJ_SI_SJ_NS1G_6fusion15FusionCallbacksIS1K_NS1O_17LinearCombinationISI_fSI_fLNS_15FloatRoundStyleE2EEESH_S1N_JEEENS4_5SM1004TMEM4LOAD26SM100_TMEM_LOAD_32dp32b16xES13_NS14_INS15_ILi0ELi4ELi3EEES18_NSW_INS5_IJS19_NSA_ILi16EEEEEENS5_IJS1Z_SB_EEEEEEENS4_39AutoVectorizingCopyWithAssumedAlignmentILi128EEENS4_14SM90_TMA_STOREES23_S25_S25_EEEvvEEEEvNT_6ParamsE:
	.zero		2944


//--------------------- SYMBOLS --------------------------

	.type		.nv.reservedSmem.offset0,@object
	.size		.nv.reservedSmem.offset0,0x4
	.type		.nv.reservedSmem.cap,@object
	.size		.nv.reservedSmem.cap,0x4
	.type		__assertfail,@function
